// auto-generated by cutlass_sweep.gemm — config: {"arch": "sm_100", "cluster_m": 1, "cluster_n": 2, "dtype": "int8", "stages": 3, "tile_k": 64, "tile_m": 64, "tile_n": 64}
#include "cutlass/cutlass.h"
#include "cutlass/gemm/collective/collective_builder.hpp"
#include "cutlass/gemm/device/gemm_universal_adapter.h"
#include "cutlass/gemm/kernel/gemm_universal.hpp"
#include "cutlass/epilogue/collective/collective_builder.hpp"

using ElemA = int8_t;
using ElemB = int8_t;
using ElemCD = int8_t;
using Acc  = int32_t;
using TileShape    = cute::Shape<cute::_64, cute::_64, cute::_64>;
using ClusterShape = cute::Shape<cute::_1, cute::_2, cute::_1>;

using CollectiveEpilogue = typename cutlass::epilogue::collective::CollectiveBuilder<
    cutlass::arch::Sm100, cutlass::arch::OpClassTensorOp,
    TileShape, ClusterShape,
    cutlass::epilogue::collective::EpilogueTileAuto,
    Acc, Acc,
    ElemCD, cutlass::layout::RowMajor, 128 / cutlass::sizeof_bits<ElemCD>::value,
    ElemCD, cutlass::layout::RowMajor, 128 / cutlass::sizeof_bits<ElemCD>::value,
    cutlass::epilogue::collective::EpilogueScheduleAuto
  >::CollectiveOp;

using CollectiveMainloop = typename cutlass::gemm::collective::CollectiveBuilder<
    cutlass::arch::Sm100, cutlass::arch::OpClassTensorOp,
    ElemA, cutlass::layout::RowMajor, 128 / cutlass::sizeof_bits<ElemA>::value,
    ElemB, cutlass::layout::ColumnMajor, 128 / cutlass::sizeof_bits<ElemB>::value,
    Acc,
    TileShape, ClusterShape,
    cutlass::gemm::collective::StageCount<3>,
    cutlass::gemm::collective::KernelScheduleAuto
  >::CollectiveOp;

using GemmKernel = cutlass::gemm::kernel::GemmUniversal<
    cute::Shape<int,int,int,int>,
    CollectiveMainloop,
    CollectiveEpilogue
>;
using Gemm = cutlass::gemm::device::GemmUniversalAdapter<GemmKernel>;

// Force the device kernel symbol into the cubin without needing a host main.
auto* _anchor = &cutlass::device_kernel<GemmKernel>;


// ===== COMPILED SASS (sm_100a) =====

	.target	sm_100a

	.elftype	@"ET_EXEC"


//--------------------- .note.nv.tkinfo           --------------------------
	.section	.note.nv.tkinfo,"",@"SHT_NOTE"
	.sectionflags	@"SHF_NOTE_NV_TKINFO"
	.tkinfo
        /*0018*/ 	.word	0x00000002
        /*0030*/ 	.string	""
        /*0030*/ 	.string	"ptxas"
        /*0030*/ 	.string	"Cuda compilation tools, release 13.0, V13.0.88"
        /*0030*/ 	.string	"Build cuda_13.0.r13.0/compiler.36424714_0"
        /*0030*/ 	.string	"-arch sm_100a -m 64 "



//--------------------- .note.nv.cuinfo           --------------------------
	.section	.note.nv.cuinfo,"",@"SHT_NOTE"
	.sectionflags	@"SHF_NOTE_NV_CUINFO"
        /*0018*/ 	.short	0x0002
        /*001a*/ 	.short	0x0064
        /*001c*/ 	.short	0x0082
	.zero		2


//--------------------- .nv.info                  --------------------------
	.section	.nv.info,"",@"SHT_CUDA_INFO"
	.align	4


	//----- nvinfo : EIATTR_REGCOUNT
	.align		4
        /*0000*/ 	.byte	0x04, 0x2f
        /*0002*/ 	.short	(.L_19 - .L_18)
	.align		4
.L_18:
        /*0004*/ 	.word	index@(_ZN7cutlass13device_kernelINS_4gemm6kernel13GemmUniversalIN4cute5tupleIJiiiiEEENS1_10collective13CollectiveMmaINS1_35MainloopSm100TmaUmmaWarpSpecializedILi3ELi2ELi4ENS5_IJNS4_1CILi1EEENSA_ILi2EEESB_EEEEENS5_IJNSA_ILi64EEESF_SF_EEEaNS5_IJlSB_lEEEaSH_NS4_8TiledMMAINS4_8MMA_AtomIJNS4_15SM100_MMA_S8_SSIaaiLi64ELi64ELNS4_4UMMA5MajorE0ELSM_0ELNSL_8SaturateE0EEEEEENS4_6LayoutINS5_IJSB_SB_SB_EEENS5_IJNSA_ILi0EEESS_SS_EEEEENS5_IJNS4_10UnderscoreESV_SV_EEEEENS4_23SM90_TMA_LOAD_MULTICASTENS4_14ComposedLayoutINS4_7SwizzleILi2ELi4ELi3EEENS4_18smem_ptr_flag_bitsILi8EEENSQ_INS5_IJNSA_ILi8EEESF_EEENS5_IJSF_SB_EEEEEEEvNS4_8identityENS4_13SM90_TMA_LOADES18_vS19_EENS_8epilogue10collective18CollectiveEpilogueINS1C_23Sm100TmaWarpSpecializedILi1ELi1ELi32ELb0ELb0EEEJSG_NS5_IJNSQ_ISF_SB_EES1H_EEEaSH_aSH_NS1C_6fusion15FusionCallbacksIS1G_NS1J_17LinearCombinationIaiaiLNS_15FloatRoundStyleE2EEESG_S1I_JEEENS4_5SM1004TMEM4LOAD26SM100_TMEM_LOAD_16dp32b32xES1A_S18_NS4_39AutoVectorizingCopyWithAssumedAlignmentILi128EEENS4_14SM90_TMA_STOREES18_S1U_S1U_EEEvvEEEEvNT_6ParamsE)
        /*0008*/ 	.word	0x00000059


	//----- nvinfo : EIATTR_FRAME_SIZE
	.align		4
.L_19:
        /*000c*/ 	.byte	0x04, 0x11
        /*000e*/ 	.short	(.L_21 - .L_20)
	.align		4
.L_20:
        /*0010*/ 	.word	index@($__internal_2_$__cuda_sm10x_tcgen05_guardrail_trap_unallocated_columns_being_dealloced)
        /*0014*/ 	.word	0x00000000


	//----- nvinfo : EIATTR_FRAME_SIZE
	.align		4
.L_21:
        /*0018*/ 	.byte	0x04, 0x11
        /*001a*/ 	.short	(.L_23 - .L_22)
	.align		4
.L_22:
        /*001c*/ 	.word	index@($__internal_1_$__cuda_sm10x_tcgen05_guardrail_trap_phase_invalid_during_alloc)
        /*0020*/ 	.word	0x00000000


	//----- nvinfo : EIATTR_FRAME_SIZE
	.align		4
.L_23:
        /*0024*/ 	.byte	0x04, 0x11
        /*0026*/ 	.short	(.L_25 - .L_24)
	.align		4
.L_24:
        /*0028*/ 	.word	index@($__internal_0_$__cuda_sm10x_tcgen05_guardrail_trap_col_being_dealloced_not_returned_by_alloc)
        /*002c*/ 	.word	0x00000000


	//----- nvinfo : EIATTR_FRAME_SIZE
	.align		4
.L_25:
        /*0030*/ 	.byte	0x04, 0x11
        /*0032*/ 	.short	(.L_27 - .L_26)
	.align		4
.L_26:
        /*0034*/ 	.word	index@(_ZN7cutlass13device_kernelINS_4gemm6kernel13GemmUniversalIN4cute5tupleIJiiiiEEENS1_10collective13CollectiveMmaINS1_35MainloopSm100TmaUmmaWarpSpecializedILi3ELi2ELi4ENS5_IJNS4_1CILi1EEENSA_ILi2EEESB_EEEEENS5_IJNSA_ILi64EEESF_SF_EEEaNS5_IJlSB_lEEEaSH_NS4_8TiledMMAINS4_8MMA_AtomIJNS4_15SM100_MMA_S8_SSIaaiLi64ELi64ELNS4_4UMMA5MajorE0ELSM_0ELNSL_8SaturateE0EEEEEENS4_6LayoutINS5_IJSB_SB_SB_EEENS5_IJNSA_ILi0EEESS_SS_EEEEENS5_IJNS4_10UnderscoreESV_SV_EEEEENS4_23SM90_TMA_LOAD_MULTICASTENS4_14ComposedLayoutINS4_7SwizzleILi2ELi4ELi3EEENS4_18smem_ptr_flag_bitsILi8EEENSQ_INS5_IJNSA_ILi8EEESF_EEENS5_IJSF_SB_EEEEEEEvNS4_8identityENS4_13SM90_TMA_LOADES18_vS19_EENS_8epilogue10collective18CollectiveEpilogueINS1C_23Sm100TmaWarpSpecializedILi1ELi1ELi32ELb0ELb0EEEJSG_NS5_IJNSQ_ISF_SB_EES1H_EEEaSH_aSH_NS1C_6fusion15FusionCallbacksIS1G_NS1J_17LinearCombinationIaiaiLNS_15FloatRoundStyleE2EEESG_S1I_JEEENS4_5SM1004TMEM4LOAD26SM100_TMEM_LOAD_16dp32b32xES1A_S18_NS4_39AutoVectorizingCopyWithAssumedAlignmentILi128EEENS4_14SM90_TMA_STOREES18_S1U_S1U_EEEvvEEEEvNT_6ParamsE)
        /*0038*/ 	.word	0x00000000


	//----- nvinfo : EIATTR_MIN_STACK_SIZE
	.align		4
.L_27:
        /*003c*/ 	.byte	0x04, 0x12
        /*003e*/ 	.short	(.L_29 - .L_28)
	.align		4
.L_28:
        /*0040*/ 	.word	index@(_ZN7cutlass13device_kernelINS_4gemm6kernel13GemmUniversalIN4cute5tupleIJiiiiEEENS1_10collective13CollectiveMmaINS1_35MainloopSm100TmaUmmaWarpSpecializedILi3ELi2ELi4ENS5_IJNS4_1CILi1EEENSA_ILi2EEESB_EEEEENS5_IJNSA_ILi64EEESF_SF_EEEaNS5_IJlSB_lEEEaSH_NS4_8TiledMMAINS4_8MMA_AtomIJNS4_15SM100_MMA_S8_SSIaaiLi64ELi64ELNS4_4UMMA5MajorE0ELSM_0ELNSL_8SaturateE0EEEEEENS4_6LayoutINS5_IJSB_SB_SB_EEENS5_IJNSA_ILi0EEESS_SS_EEEEENS5_IJNS4_10UnderscoreESV_SV_EEEEENS4_23SM90_TMA_LOAD_MULTICASTENS4_14ComposedLayoutINS4_7SwizzleILi2ELi4ELi3EEENS4_18smem_ptr_flag_bitsILi8EEENSQ_INS5_IJNSA_ILi8EEESF_EEENS5_IJSF_SB_EEEEEEEvNS4_8identityENS4_13SM90_TMA_LOADES18_vS19_EENS_8epilogue10collective18CollectiveEpilogueINS1C_23Sm100TmaWarpSpecializedILi1ELi1ELi32ELb0ELb0EEEJSG_NS5_IJNSQ_ISF_SB_EES1H_EEEaSH_aSH_NS1C_6fusion15FusionCallbacksIS1G_NS1J_17LinearCombinationIaiaiLNS_15FloatRoundStyleE2EEESG_S1I_JEEENS4_5SM1004TMEM4LOAD26SM100_TMEM_LOAD_16dp32b32xES1A_S18_NS4_39AutoVectorizingCopyWithAssumedAlignmentILi128EEENS4_14SM90_TMA_STOREES18_S1U_S1U_EEEvvEEEEvNT_6ParamsE)
        /*0044*/ 	.word	0x00000000
.L_29:


//--------------------- .nv.compat                --------------------------
	.section	.nv.compat,"",@"SHT_CUDA_COMPAT_INFO"
	.align	4
        /*0000*/ 	.byte	0x02, 0x09, 0x01, 0x00, 0x02, 0x02, 0x03, 0x00, 0x02, 0x05, 0x06, 0x00, 0x03, 0x07, 0x01, 0x01
        /*0010*/ 	.byte	0x02, 0x03, 0x01, 0x00, 0x02, 0x06, 0x01, 0x00, 0x04, 0x0b, 0x08, 0x00, 0x01, 0x00, 0x00, 0x00
        /*0020*/ 	.byte	0x00, 0x00, 0x00, 0x00


//--------------------- .nv.info._ZN7cutlass13device_kernelINS_4gemm6kernel13GemmUniversalIN4cute5tupleIJiiiiEEENS1_10collective13CollectiveMmaINS1_35MainloopSm100TmaUmmaWarpSpecializedILi3ELi2ELi4ENS5_IJNS4_1CILi1EEENSA_ILi2EEESB_EEEEENS5_IJNSA_ILi64EEESF_SF_EEEaNS5_IJlSB_lEEEaSH_NS4_8TiledMMAINS4_8MMA_AtomIJNS4_15SM100_MMA_S8_SSIaaiLi64ELi64ELNS4_4UMMA5MajorE0ELSM_0ELNSL_8SaturateE0EEEEEENS4_6LayoutINS5_IJSB_SB_SB_EEENS5_IJNSA_ILi0EEESS_SS_EEEEENS5_IJNS4_10UnderscoreESV_SV_EEEEENS4_23SM90_TMA_LOAD_MULTICASTENS4_14ComposedLayoutINS4_7SwizzleILi2ELi4ELi3EEENS4_18smem_ptr_flag_bitsILi8EEENSQ_INS5_IJNSA_ILi8EEESF_EEENS5_IJSF_SB_EEEEEEEvNS4_8identityENS4_13SM90_TMA_LOADES18_vS19_EENS_8epilogue10collective18CollectiveEpilogueINS1C_23Sm100TmaWarpSpecializedILi1ELi1ELi32ELb0ELb0EEEJSG_NS5_IJNSQ_ISF_SB_EES1H_EEEaSH_aSH_NS1C_6fusion15FusionCallbacksIS1G_NS1J_17LinearCombinationIaiaiLNS_15FloatRoundStyleE2EEESG_S1I_JEEENS4_5SM1004TMEM4LOAD26SM100_TMEM_LOAD_16dp32b32xES1A_S18_NS4_39AutoVectorizingCopyWithAssumedAlignmentILi128EEENS4_14SM90_TMA_STOREES18_S1U_S1U_EEEvvEEEEvNT_6ParamsE --------------------------
	.section	.nv.info._ZN7cutlass13device_kernelINS_4gemm6kernel13GemmUniversalIN4cute5tupleIJiiiiEEENS1_10collective13CollectiveMmaINS1_35MainloopSm100TmaUmmaWarpSpecializedILi3ELi2ELi4ENS5_IJNS4_1CILi1EEENSA_ILi2EEESB_EEEEENS5_IJNSA_ILi64EEESF_SF_EEEaNS5_IJlSB_lEEEaSH_NS4_8TiledMMAINS4_8MMA_AtomIJNS4_15SM100_MMA_S8_SSIaaiLi64ELi64ELNS4_4UMMA5MajorE0ELSM_0ELNSL_8SaturateE0EEEEEENS4_6LayoutINS5_IJSB_SB_SB_EEENS5_IJNSA_ILi0EEESS_SS_EEEEENS5_IJNS4_10UnderscoreESV_SV_EEEEENS4_23SM90_TMA_LOAD_MULTICASTENS4_14ComposedLayoutINS4_7SwizzleILi2ELi4ELi3EEENS4_18smem_ptr_flag_bitsILi8EEENSQ_INS5_IJNSA_ILi8EEESF_EEENS5_IJSF_SB_EEEEEEEvNS4_8identityENS4_13SM90_TMA_LOADES18_vS19_EENS_8epilogue10collective18CollectiveEpilogueINS1C_23Sm100TmaWarpSpecializedILi1ELi1ELi32ELb0ELb0EEEJSG_NS5_IJNSQ_ISF_SB_EES1H_EEEaSH_aSH_NS1C_6fusion15FusionCallbacksIS1G_NS1J_17LinearCombinationIaiaiLNS_15FloatRoundStyleE2EEESG_S1I_JEEENS4_5SM1004TMEM4LOAD26SM100_TMEM_LOAD_16dp32b32xES1A_S18_NS4_39AutoVectorizingCopyWithAssumedAlignmentILi128EEENS4_14SM90_TMA_STOREES18_S1U_S1U_EEEvvEEEEvNT_6ParamsE,"",@"SHT_CUDA_INFO"
	.sectionflags	@""
	.align	4


	//----- nvinfo : EIATTR_CUDA_API_VERSION
	.align		4
        /*0000*/ 	.byte	0x04, 0x37
        /*0002*/ 	.short	(.L_31 - .L_30)
.L_30:
        /*0004*/ 	.word	0x00000082


	//----- nvinfo : EIATTR_KPARAM_INFO
	.align		4
.L_31:
        /*0008*/ 	.byte	0x04, 0x17
        /*000a*/ 	.short	(.L_33 - .L_32)
.L_32:
        /*000c*/ 	.word	0x00000000
        /*0010*/ 	.short	0x0000
        /*0012*/ 	.short	0x0000
        /*0014*/ 	.byte	0x00, 0xf0, 0x01, 0x20


	//----- nvinfo : EIATTR_AT_ENTRY_FRAGMENTS
	.align		4
.L_33:
        /*0018*/ 	.byte	0x04, 0x4f
        /*001a*/ 	.short	(.L_35 - .L_34)


	//   ....[0]....
.L_34:
        /*001c*/ 	.word	0x00000006


	//----- nvinfo : EIATTR_RESERVED_SMEM_USED
	.align		4
.L_35:
        /*0020*/ 	.byte	0x01, 0x41
	.zero		2


	//----- nvinfo : EIATTR_SPARSE_MMA_MASK
	.align		4
        /*0024*/ 	.byte	0x03, 0x50
        /*0026*/ 	.short	0x0000


	//----- nvinfo : EIATTR_TCGEN05_1CTA_USED
	.align		4
        /*0028*/ 	.byte	0x01, 0x51
	.zero		2


	//----- nvinfo : EIATTR_MAXREG_COUNT
	.align		4
        /*002c*/ 	.byte	0x03, 0x1b
        /*002e*/ 	.short	0x00ff


	//----- nvinfo : EIATTR_NUM_BARRIERS
	.align		4
        /*0030*/ 	.byte	0x02, 0x4c
        /*0032*/ 	.byte	0x07
	.zero		1


	//----- nvinfo : EIATTR_EXTERNS
	.align		4
        /*0034*/ 	.byte	0x04, 0x0f
        /*0036*/ 	.short	(.L_37 - .L_36)


	//   ....[0]....
	.align		4
.L_36:
        /*0038*/ 	.word	index@(__assertfail)


	//----- nvinfo : EIATTR_MERCURY_ISA_VERSION
	.align		4
.L_37:
        /*003c*/ 	.byte	0x03, 0x5f
        /*003e*/ 	.short	0x0101


	//----- nvinfo : EIATTR_INT_WARP_WIDE_INSTR_OFFSETS
	.align		4
        /*0040*/ 	.byte	0x04, 0x31
        /*0042*/ 	.short	(.L_39 - .L_38)


	//   ....[0]....
.L_38:
        /*0044*/ 	.word	0x00003aa0


	//   ....[1]....
        /*0048*/ 	.word	0x00003ad0


	//   ....[2]....
        /*004c*/ 	.word	0x00003af0


	//   ....[3]....
        /*0050*/ 	.word	0x00004620


	//   ....[4]....
        /*0054*/ 	.word	0x000046d0


	//----- nvinfo : EIATTR_COOP_GROUP_MASK_REGIDS
	.align		4
.L_39:
        /*0058*/ 	.byte	0x04, 0x29
        /*005a*/ 	.short	(.L_41 - .L_40)


	//   ....[0]....
.L_40:
        /*005c*/ 	.word	0xffffffff


	//   ....[1]....
        /*0060*/ 	.word	0xffffffff


	//   ....[2]....
        /*0064*/ 	.word	0xffffffff


	//   ....[3]....
        /*0068*/ 	.word	0xffffffff


	//   ....[4]....
        /*006c*/ 	.word	0xffffffff


	//   ....[5]....
        /*0070*/ 	.word	0xffffffff


	//   ....[6]....
        /*0074*/ 	.word	0xffffffff


	//   ....[7]....
        /*0078*/ 	.word	0xffffffff


	//   ....[8]....
        /*007c*/ 	.word	0xffffffff


	//   ....[9]....
        /*0080*/ 	.word	0xffffffff


	//   ....[10]....
        /*0084*/ 	.word	0xffffffff


	//   ....[11]....
        /*0088*/ 	.word	0xffffffff


	//   ....[12]....
        /*008c*/ 	.word	0xffffffff


	//   ....[13]....
        /*0090*/ 	.word	0xffffffff


	//----- nvinfo : EIATTR_COOP_GROUP_INSTR_OFFSETS
	.align		4
.L_41:
        /*0094*/ 	.byte	0x04, 0x28
        /*0096*/ 	.short	(.L_43 - .L_42)


	//   ....[0]....
.L_42:
        /*0098*/ 	.word	0x00000080


	//   ....[1]....
        /*009c*/ 	.word	0x000004e0


	//   ....[2]....
        /*00a0*/ 	.word	0x00000670


	//   ....[3]....
        /*00a4*/ 	.word	0x000007b0


	//   ....[4]....
        /*00a8*/ 	.word	0x000008b0


	//   ....[5]....
        /*00ac*/ 	.word	0x00000a20


	//   ....[6]....
        /*00b0*/ 	.word	0x00000bc0


	//   ....[7]....
        /*00b4*/ 	.word	0x00000d70


	//   ....[8]....
        /*00b8*/ 	.word	0x00001f60


	//   ....[9]....
        /*00bc*/ 	.word	0x00002d70


	//   ....[10]....
        /*00c0*/ 	.word	0x00002f80


	//   ....[11]....
        /*00c4*/ 	.word	0x00002fb0


	//   ....[12]....
        /*00c8*/ 	.word	0x00003980


	//   ....[13]....
        /*00cc*/ 	.word	0x00003bb0


	//----- nvinfo : EIATTR_VRC_CTA_INIT_COUNT
	.align		4
.L_43:
        /*00d0*/ 	.byte	0x02, 0x4a
        /*00d2*/ 	.byte	0x80
	.zero		1


	//----- nvinfo : EIATTR_SYSCALL_OFFSETS
	.align		4
        /*00d4*/ 	.byte	0x04, 0x46
        /*00d6*/ 	.short	(.L_45 - .L_44)


	//   ....[0]....
.L_44:
        /*00d8*/ 	.word	0x00005230


	//   ....[1]....
        /*00dc*/ 	.word	0x00005370


	//   ....[2]....
        /*00e0*/ 	.word	0x00005af0


	//----- nvinfo : EIATTR_MBARRIER_INSTR_OFFSETS
	.align		4
.L_45:
        /*00e4*/ 	.byte	0x04, 0x39
        /*00e6*/ 	.short	(.L_47 - .L_46)


	//   ....[0]....
.L_46:
        /*00e8*/ 	.word	0x00000600
        /*00ec*/ 	.word	0x000000ff
        /*00f0*/ 	.word	0x00000000
        /*00f4*/ 	.short	0x0100
        /*00f6*/ 	.byte	0x04
	.zero		1


	//   ....[1]....
        /*00f8*/ 	.word	0x00000610
        /*00fc*/ 	.word	0x000000ff
        /*0100*/ 	.word	0x00000018
        /*0104*/ 	.short	0x0100
        /*0106*/ 	.byte	0x04
	.zero		1


	//   ....[2]....
        /*0108*/ 	.word	0x00000620
        /*010c*/ 	.word	0x000000ff
        /*0110*/ 	.word	0x00000008
        /*0114*/ 	.short	0x0100
        /*0116*/ 	.byte	0x04
	.zero		1


	//   ....[3]....
        /*0118*/ 	.word	0x00000630
        /*011c*/ 	.word	0x000000ff
        /*0120*/ 	.word	0x00000020
        /*0124*/ 	.short	0x0100
        /*0126*/ 	.byte	0x04
	.zero		1


	//   ....[4]....
        /*0128*/ 	.word	0x00000640
        /*012c*/ 	.word	0x000000ff
        /*0130*/ 	.word	0x00000010
        /*0134*/ 	.short	0x0100
        /*0136*/ 	.byte	0x04
	.zero		1


	//   ....[5]....
        /*0138*/ 	.word	0x00000650
        /*013c*/ 	.word	0x000000ff
        /*0140*/ 	.word	0x00000028
        /*0144*/ 	.short	0x0100
        /*0146*/ 	.byte	0x04
	.zero		1


	//   ....[6]....
        /*0148*/ 	.word	0x00000780
        /*014c*/ 	.word	0x000000ff
        /*0150*/ 	.word	0x00000030
        /*0154*/ 	.short	0x0100
        /*0156*/ 	.byte	0x04
	.zero		1


	//   ....[7]....
        /*0158*/ 	.word	0x00000790
        /*015c*/ 	.word	0x000000ff
        /*0160*/ 	.word	0x00000038
        /*0164*/ 	.short	0x0100
        /*0166*/ 	.byte	0x04
	.zero		1


	//   ....[8]....
        /*0168*/ 	.word	0x00000880
        /*016c*/ 	.word	0x000000ff
        /*0170*/ 	.word	0x00000040
        /*0174*/ 	.short	0x0100
        /*0176*/ 	.byte	0x06
	.zero		1


	//   ....[9]....
        /*0178*/ 	.word	0x00000890
        /*017c*/ 	.word	0x000000ff
        /*0180*/ 	.word	0x00000048
        /*0184*/ 	.short	0x0100
        /*0186*/ 	.byte	0x06
	.zero		1


	//   ....[10]....
        /*0188*/ 	.word	0x000009d0
        /*018c*/ 	.word	0x000000ff
        /*0190*/ 	.word	0x00000050
        /*0194*/ 	.short	0x0100
        /*0196*/ 	.byte	0x06
	.zero		1


	//   ....[11]....
        /*0198*/ 	.word	0x000009e0
        /*019c*/ 	.word	0x000000ff
        /*01a0*/ 	.word	0x00000060
        /*01a4*/ 	.short	0x0100
        /*01a6*/ 	.byte	0x06
	.zero		1


	//   ....[12]....
        /*01a8*/ 	.word	0x000009f0
        /*01ac*/ 	.word	0x000000ff
        /*01b0*/ 	.word	0x00000058
        /*01b4*/ 	.short	0x0100
        /*01b6*/ 	.byte	0x06
	.zero		1


	//   ....[13]....
        /*01b8*/ 	.word	0x00000a00
        /*01bc*/ 	.word	0x000000ff
        /*01c0*/ 	.word	0x00000068
        /*01c4*/ 	.short	0x0100
        /*01c6*/ 	.byte	0x06
	.zero		1


	//   ....[14]....
        /*01c8*/ 	.word	0x00000b30
        /*01cc*/ 	.word	0x000000ff
        /*01d0*/ 	.word	0x00000070
        /*01d4*/ 	.short	0x0100
        /*01d6*/ 	.byte	0x04
	.zero		1


	//   ....[15]....
        /*01d8*/ 	.word	0x00000b40
        /*01dc*/ 	.word	0x000000ff
        /*01e0*/ 	.word	0x00000090
        /*01e4*/ 	.short	0x0100
        /*01e6*/ 	.byte	0x04
	.zero		1


	//   ....[16]....
        /*01e8*/ 	.word	0x00000b50
        /*01ec*/ 	.word	0x000000ff
        /*01f0*/ 	.word	0x00000078
        /*01f4*/ 	.short	0x0100
        /*01f6*/ 	.byte	0x04
	.zero		1


	//   ....[17]....
        /*01f8*/ 	.word	0x00000b60
        /*01fc*/ 	.word	0x000000ff
        /*0200*/ 	.word	0x00000098
        /*0204*/ 	.short	0x0100
        /*0206*/ 	.byte	0x04
	.zero		1


	//   ....[18]....
        /*0208*/ 	.word	0x00000b70
        /*020c*/ 	.word	0x000000ff
        /*0210*/ 	.word	0x00000080
        /*0214*/ 	.short	0x0100
        /*0216*/ 	.byte	0x04
	.zero		1


	//   ....[19]....
        /*0218*/ 	.word	0x00000b80
        /*021c*/ 	.word	0x000000ff
        /*0220*/ 	.word	0x000000a0
        /*0224*/ 	.short	0x0100
        /*0226*/ 	.byte	0x04
	.zero		1


	//   ....[20]....
        /*0228*/ 	.word	0x00000b90
        /*022c*/ 	.word	0x000000ff
        /*0230*/ 	.word	0x00000088
        /*0234*/ 	.short	0x0100
        /*0236*/ 	.byte	0x04
	.zero		1


	//   ....[21]....
        /*0238*/ 	.word	0x00000ba0
        /*023c*/ 	.word	0x000000ff
        /*0240*/ 	.word	0x000000a8
        /*0244*/ 	.short	0x0100
        /*0246*/ 	.byte	0x04
	.zero		1


	//   ....[22]....
        /*0248*/ 	.word	0x00000c90
        /*024c*/ 	.word	0x000000ff
        /*0250*/ 	.word	0x000000b0
        /*0254*/ 	.short	0x0100
        /*0256*/ 	.byte	0x04
	.zero		1


	//   ....[23]....
        /*0258*/ 	.word	0x00000ca0
        /*025c*/ 	.word	0x000000ff
        /*0260*/ 	.word	0x000000c0
        /*0264*/ 	.short	0x0100
        /*0266*/ 	.byte	0x04
	.zero		1


	//   ....[24]....
        /*0268*/ 	.word	0x00000cb0
        /*026c*/ 	.word	0x000000ff
        /*0270*/ 	.word	0x000000b8
        /*0274*/ 	.short	0x0100
        /*0276*/ 	.byte	0x04
	.zero		1


	//   ....[25]....
        /*0278*/ 	.word	0x00000cc0
        /*027c*/ 	.word	0x000000ff
        /*0280*/ 	.word	0x000000c8
        /*0284*/ 	.short	0x0100
        /*0286*/ 	.byte	0x04
	.zero		1


	//   ....[26]....
        /*0288*/ 	.word	0x000017e0
        /*028c*/ 	.word	0x00000000
        /*0290*/ 	.word	0x000000c0
        /*0294*/ 	.short	0x010a
        /*0296*/ 	.byte	0xff
	.zero		1


	//   ....[27]....
        /*0298*/ 	.word	0x00001810
        /*029c*/ 	.word	0x00000000
        /*02a0*/ 	.word	0x000000b0
        /*02a4*/ 	.short	0x0101
        /*02a6*/ 	.byte	0xff
	.zero		1


	//   ....[28]....
        /*02a8*/ 	.word	0x000018e0
        /*02ac*/ 	.word	0x000000ff
        /*02b0*/ 	.word	0x00000018
        /*02b4*/ 	.short	0x010a
        /*02b6*/ 	.byte	0x04
	.zero		1


	//   ....[29]....
        /*02b8*/ 	.word	0x00001960
        /*02bc*/ 	.word	0x000000ff
        /*02c0*/ 	.word	0x00000018
        /*02c4*/ 	.short	0x010a
        /*02c6*/ 	.byte	0x21
	.zero		1


	//   ....[30]....
        /*02c8*/ 	.word	0x00001b00
        /*02cc*/ 	.word	0x000000ff
        /*02d0*/ 	.word	0x00000018
        /*02d4*/ 	.short	0x010a
        /*02d6*/ 	.byte	0x08
	.zero		1


	//   ....[31]....
        /*02d8*/ 	.word	0x00001c10
        /*02dc*/ 	.word	0x000000ff
        /*02e0*/ 	.word	0x00000048
        /*02e4*/ 	.short	0x0101
        /*02e6*/ 	.byte	0x06
	.zero		1


	//   ....[32]....
        /*02e8*/ 	.word	0x00001c30
        /*02ec*/ 	.word	0x000000ff
        /*02f0*/ 	.word	0x00000018
        /*02f4*/ 	.short	0x010a
        /*02f6*/ 	.byte	0x04
	.zero		1


	//   ....[33]....
        /*02f8*/ 	.word	0x00001cb0
        /*02fc*/ 	.word	0x000000ff
        /*0300*/ 	.word	0x00000018
        /*0304*/ 	.short	0x010a
        /*0306*/ 	.byte	0x11
	.zero		1


	//   ....[34]....
        /*0308*/ 	.word	0x00001e50
        /*030c*/ 	.word	0x000000ff
        /*0310*/ 	.word	0x00000018
        /*0314*/ 	.short	0x010a
        /*0316*/ 	.byte	0x07
	.zero		1


	//   ....[35]....
        /*0318*/ 	.word	0x00001f90
        /*031c*/ 	.word	0x00000003
        /*0320*/ 	.word	0x00000050
        /*0324*/ 	.short	0x010a
        /*0326*/ 	.byte	0xff
	.zero		1


	//   ....[36]....
        /*0328*/ 	.word	0x000020e0
        /*032c*/ 	.word	0x00000000
        /*0330*/ 	.word	0x00000000
        /*0334*/ 	.short	0x0101
        /*0336*/ 	.byte	0xff
	.zero		1


	//   ....[37]....
        /*0338*/ 	.word	0x00002680
        /*033c*/ 	.word	0x000000ff
        /*0340*/ 	.word	0x00000000
        /*0344*/ 	.short	0x010a
        /*0346*/ 	.byte	0x04
	.zero		1


	//   ....[38]....
        /*0348*/ 	.word	0x00002710
        /*034c*/ 	.word	0x000000ff
        /*0350*/ 	.word	0x00000000
        /*0354*/ 	.short	0x010a
        /*0356*/ 	.byte	0x05
	.zero		1


	//   ....[39]....
        /*0358*/ 	.word	0x000027b0
        /*035c*/ 	.word	0x00000000
        /*0360*/ 	.word	0x00000000
        /*0364*/ 	.short	0x010a
        /*0366*/ 	.byte	0xff
	.zero		1


	//   ....[40]....
        /*0368*/ 	.word	0x000028d0
        /*036c*/ 	.word	0x00000002
        /*0370*/ 	.word	0x000000b0
        /*0374*/ 	.short	0x010a
        /*0376*/ 	.byte	0xff
	.zero		1


	//   ....[41]....
        /*0378*/ 	.word	0x00002940
        /*037c*/ 	.word	0x00000002
        /*0380*/ 	.word	0x00000000
        /*0384*/ 	.short	0x0101
        /*0386*/ 	.byte	0xff
	.zero		1


	//   ....[42]....
        /*0388*/ 	.word	0x00002960
        /*038c*/ 	.word	0x000000ff
        /*0390*/ 	.word	0x00000060
        /*0394*/ 	.short	0x010a
        /*0396*/ 	.byte	0x04
	.zero		1


	//   ....[43]....
        /*0398*/ 	.word	0x00002a80
        /*039c*/ 	.word	0x00000002
        /*03a0*/ 	.word	0x00000050
        /*03a4*/ 	.short	0x010a
        /*03a6*/ 	.byte	0xff
	.zero		1


	//   ....[44]....
        /*03a8*/ 	.word	0x00002b80
        /*03ac*/ 	.word	0x00000002
        /*03b0*/ 	.word	0x00000000
        /*03b4*/ 	.short	0x0101
        /*03b6*/ 	.byte	0xff
	.zero		1


	//   ....[45]....
        /*03b8*/ 	.word	0x00002c10
        /*03bc*/ 	.word	0x000000ff
        /*03c0*/ 	.word	0x00000060
        /*03c4*/ 	.short	0x0106
        /*03c6*/ 	.byte	0x04
	.zero		1


	//   ....[46]....
        /*03c8*/ 	.word	0x00002c30
        /*03cc*/ 	.word	0x000000ff
        /*03d0*/ 	.word	0x00000060
        /*03d4*/ 	.short	0x010a
        /*03d6*/ 	.byte	0x04
	.zero		1


	//   ....[47]....
        /*03d8*/ 	.word	0x00002cc0
        /*03dc*/ 	.word	0x000000ff
        /*03e0*/ 	.word	0x00000060
        /*03e4*/ 	.short	0x0106
        /*03e6*/ 	.byte	0x07
	.zero		1


	//   ....[48]....
        /*03e8*/ 	.word	0x00002d00
        /*03ec*/ 	.word	0x00000000
        /*03f0*/ 	.word	0x00000060
        /*03f4*/ 	.short	0x010a
        /*03f6*/ 	.byte	0xff
	.zero		1


	//   ....[49]....
        /*03f8*/ 	.word	0x00003210
        /*03fc*/ 	.word	0x00000000
        /*0400*/ 	.word	0x00000050
        /*0404*/ 	.short	0x010a
        /*0406*/ 	.byte	0xff
	.zero		1


	//   ....[50]....
        /*0408*/ 	.word	0x00003310
        /*040c*/ 	.word	0x00000003
        /*0410*/ 	.word	0x00000000
        /*0414*/ 	.short	0x0101
        /*0416*/ 	.byte	0xff
	.zero		1


	//   ....[51]....
        /*0418*/ 	.word	0x00003320
        /*041c*/ 	.word	0x000000ff
        /*0420*/ 	.word	0x00000000
        /*0424*/ 	.short	0x010a
        /*0426*/ 	.byte	0x04
	.zero		1


	//   ....[52]....
        /*0428*/ 	.word	0x000033a0
        /*042c*/ 	.word	0x000000ff
        /*0430*/ 	.word	0x00000090
        /*0434*/ 	.short	0x010a
        /*0436*/ 	.byte	0x17
	.zero		1


	//   ....[53]....
        /*0438*/ 	.word	0x00003480
        /*043c*/ 	.word	0x000000ff
        /*0440*/ 	.word	0x00000000
        /*0444*/ 	.short	0x010a
        /*0446*/ 	.byte	0x05
	.zero		1


	//   ....[54]....
        /*0448*/ 	.word	0x000035c0
        /*044c*/ 	.word	0x000000ff
        /*0450*/ 	.word	0x00000000
        /*0454*/ 	.short	0x010a
        /*0456*/ 	.byte	0x04
	.zero		1


	//   ....[55]....
        /*0458*/ 	.word	0x000037b0
        /*045c*/ 	.word	0x000000ff
        /*0460*/ 	.word	0x00000000
        /*0464*/ 	.short	0x010a
        /*0466*/ 	.byte	0x04
	.zero		1


	//   ....[56]....
        /*0468*/ 	.word	0x00003840
        /*046c*/ 	.word	0x000000ff
        /*0470*/ 	.word	0x00000000
        /*0474*/ 	.short	0x010a
        /*0476*/ 	.byte	0x05
	.zero		1


	//   ....[57]....
        /*0478*/ 	.word	0x000038d0
        /*047c*/ 	.word	0x000000ff
        /*0480*/ 	.word	0x00000000
        /*0484*/ 	.short	0x010a
        /*0486*/ 	.byte	0x05
	.zero		1


	//   ....[58]....
        /*0488*/ 	.word	0x00003960
        /*048c*/ 	.word	0x000000ff
        /*0490*/ 	.word	0x00000000
        /*0494*/ 	.short	0x010a
        /*0496*/ 	.byte	0x04
	.zero		1


	//   ....[59]....
        /*0498*/ 	.word	0x00003e00
        /*049c*/ 	.word	0x00000007
        /*04a0*/ 	.word	0x00000050
        /*04a4*/ 	.short	0x010a
        /*04a6*/ 	.byte	0xff
	.zero		1


	//   ....[60]....
        /*04a8*/ 	.word	0x00003f70
        /*04ac*/ 	.word	0x00000000
        /*04b0*/ 	.word	0x00000000
        /*04b4*/ 	.short	0x0101
        /*04b6*/ 	.byte	0xff
	.zero		1


	//   ....[61]....
        /*04b8*/ 	.word	0x000043e0
        /*04bc*/ 	.word	0x000000ff
        /*04c0*/ 	.word	0x00000048
        /*04c4*/ 	.short	0x010a
        /*04c6*/ 	.byte	0x11
	.zero		1


	//   ....[62]....
        /*04c8*/ 	.word	0x00004560
        /*04cc*/ 	.word	0x000000ff
        /*04d0*/ 	.word	0x00000038
        /*04d4*/ 	.short	0x010a
        /*04d6*/ 	.byte	0x11
	.zero		1


	//   ....[63]....
        /*04d8*/ 	.word	0x00004770
        /*04dc*/ 	.word	0x000000ff
        /*04e0*/ 	.word	0x00000030
        /*04e4*/ 	.short	0x010b
        /*04e6*/ 	.byte	0x11
	.zero		1


	//   ....[64]....
        /*04e8*/ 	.word	0x00004780
        /*04ec*/ 	.word	0x000000ff
        /*04f0*/ 	.word	0x00000000
        /*04f4*/ 	.short	0x0101
        /*04f6*/ 	.byte	0x30
	.zero		1


	//   ....[65]....
        /*04f8*/ 	.word	0x000047c0
        /*04fc*/ 	.word	0x00000000
        /*0500*/ 	.word	0x00000038
        /*0504*/ 	.short	0x010a
        /*0506*/ 	.byte	0xff
	.zero		1


	//   ....[66]....
        /*0508*/ 	.word	0x00004af0
        /*050c*/ 	.word	0x00000003
        /*0510*/ 	.word	0x00000050
        /*0514*/ 	.short	0x010a
        /*0516*/ 	.byte	0xff
	.zero		1


	//   ....[67]....
        /*0518*/ 	.word	0x00004c70
        /*051c*/ 	.word	0x00000000
        /*0520*/ 	.word	0x00000000
        /*0524*/ 	.short	0x0101
        /*0526*/ 	.byte	0xff
	.zero		1


	//   ....[68]....
        /*0528*/ 	.word	0x000056d0
        /*052c*/ 	.word	0x000000ff
        /*0530*/ 	.word	0x00000030
        /*0534*/ 	.short	0x010a
        /*0536*/ 	.byte	0x2c
	.zero		1


	//   ....[69]....
        /*0538*/ 	.word	0x000056e0
        /*053c*/ 	.word	0x00000010
        /*0540*/ 	.word	0x00000070
        /*0544*/ 	.short	0x010a
        /*0546*/ 	.byte	0xff
	.zero		1


	//   ....[70]....
        /*0548*/ 	.word	0x00005890
        /*054c*/ 	.word	0x000000ff
        /*0550*/ 	.word	0x00000030
        /*0554*/ 	.short	0x010a
        /*0556*/ 	.byte	0x2c
	.zero		1


	//   ....[71]....
        /*0558*/ 	.word	0x00005970
        /*055c*/ 	.word	0x000000ff
        /*0560*/ 	.word	0x00000000
        /*0564*/ 	.short	0x0101
        /*0566*/ 	.byte	0x04
	.zero		1


	//   ....[72]....
        /*0568*/ 	.word	0x000059d0
        /*056c*/ 	.word	0x00000010
        /*0570*/ 	.word	0x00000070
        /*0574*/ 	.short	0x010a
        /*0576*/ 	.byte	0xff
	.zero		1


	//   ....[73]....
        /*0578*/ 	.word	0x00005c90
        /*057c*/ 	.word	0x000000ff
        /*0580*/ 	.word	0x00000000
        /*0584*/ 	.short	0x0101
        /*0586*/ 	.byte	0x04
	.zero		1


	//   ....[74]....
        /*0588*/ 	.word	0x00006690
        /*058c*/ 	.word	0x00000000
        /*0590*/ 	.word	0x000000c0
        /*0594*/ 	.short	0x010a
        /*0596*/ 	.byte	0xff
	.zero		1


	//   ....[75]....
        /*0598*/ 	.word	0x000066f0
        /*059c*/ 	.word	0x00000000
        /*05a0*/ 	.word	0x00000018
        /*05a4*/ 	.short	0x010a
        /*05a6*/ 	.byte	0xff
	.zero		1


	//   ....[76]....
        /*05a8*/ 	.word	0x00006750
        /*05ac*/ 	.word	0x00000000
        /*05b0*/ 	.word	0x00000018
        /*05b4*/ 	.short	0x010a
        /*05b6*/ 	.byte	0xff
	.zero		1


	//   ....[77]....
        /*05b8*/ 	.word	0x000067a0
        /*05bc*/ 	.word	0x00000003
        /*05c0*/ 	.word	0x00000050
        /*05c4*/ 	.short	0x010a
        /*05c6*/ 	.byte	0xff
	.zero		1


	//   ....[78]....
        /*05c8*/ 	.word	0x00006800
        /*05cc*/ 	.word	0x00000000
        /*05d0*/ 	.word	0x00000000
        /*05d4*/ 	.short	0x010a
        /*05d6*/ 	.byte	0xff
	.zero		1


	//   ....[79]....
        /*05d8*/ 	.word	0x00006860
        /*05dc*/ 	.word	0x00000000
        /*05e0*/ 	.word	0x00000000
        /*05e4*/ 	.short	0x010a
        /*05e6*/ 	.byte	0xff
	.zero		1


	//   ....[80]....
        /*05e8*/ 	.word	0x000068b0
        /*05ec*/ 	.word	0x00000002
        /*05f0*/ 	.word	0x000000b0
        /*05f4*/ 	.short	0x010a
        /*05f6*/ 	.byte	0xff
	.zero		1


	//   ....[81]....
        /*05f8*/ 	.word	0x00006910
        /*05fc*/ 	.word	0x00000002
        /*0600*/ 	.word	0x00000060
        /*0604*/ 	.short	0x010a
        /*0606*/ 	.byte	0xff
	.zero		1


	//   ....[82]....
        /*0608*/ 	.word	0x00006960
        /*060c*/ 	.word	0x00000002
        /*0610*/ 	.word	0x00000050
        /*0614*/ 	.short	0x010a
        /*0616*/ 	.byte	0xff
	.zero		1


	//   ....[83]....
        /*0618*/ 	.word	0x000069c0
        /*061c*/ 	.word	0x00000000
        /*0620*/ 	.word	0x00000060
        /*0624*/ 	.short	0x010a
        /*0626*/ 	.byte	0xff
	.zero		1


	//   ....[84]....
        /*0628*/ 	.word	0x00006a10
        /*062c*/ 	.word	0x00000000
        /*0630*/ 	.word	0x00000050
        /*0634*/ 	.short	0x010a
        /*0636*/ 	.byte	0xff
	.zero		1


	//   ....[85]....
        /*0638*/ 	.word	0x00006a70
        /*063c*/ 	.word	0x00000002
        /*0640*/ 	.word	0x00000090
        /*0644*/ 	.short	0x010a
        /*0646*/ 	.byte	0xff
	.zero		1


	//   ....[86]....
        /*0648*/ 	.word	0x00006ad0
        /*064c*/ 	.word	0x00000000
        /*0650*/ 	.word	0x00000000
        /*0654*/ 	.short	0x010a
        /*0656*/ 	.byte	0xff
	.zero		1


	//   ....[87]....
        /*0658*/ 	.word	0x00006b30
        /*065c*/ 	.word	0x00000000
        /*0660*/ 	.word	0x00000000
        /*0664*/ 	.short	0x010a
        /*0666*/ 	.byte	0xff
	.zero		1


	//   ....[88]....
        /*0668*/ 	.word	0x00006b90
        /*066c*/ 	.word	0x00000000
        /*0670*/ 	.word	0x00000000
        /*0674*/ 	.short	0x010a
        /*0676*/ 	.byte	0xff
	.zero		1


	//   ....[89]....
        /*0678*/ 	.word	0x00006bf0
        /*067c*/ 	.word	0x00000000
        /*0680*/ 	.word	0x00000000
        /*0684*/ 	.short	0x010a
        /*0686*/ 	.byte	0xff
	.zero		1


	//   ....[90]....
        /*0688*/ 	.word	0x00006c50
        /*068c*/ 	.word	0x00000000
        /*0690*/ 	.word	0x00000000
        /*0694*/ 	.short	0x010a
        /*0696*/ 	.byte	0xff
	.zero		1


	//   ....[91]....
        /*0698*/ 	.word	0x00006ca0
        /*069c*/ 	.word	0x00000007
        /*06a0*/ 	.word	0x00000050
        /*06a4*/ 	.short	0x010a
        /*06a6*/ 	.byte	0xff
	.zero		1


	//   ....[92]....
        /*06a8*/ 	.word	0x00006d00
        /*06ac*/ 	.word	0x00000000
        /*06b0*/ 	.word	0x00000048
        /*06b4*/ 	.short	0x010a
        /*06b6*/ 	.byte	0xff
	.zero		1


	//   ....[93]....
        /*06b8*/ 	.word	0x00006d60
        /*06bc*/ 	.word	0x00000000
        /*06c0*/ 	.word	0x00000038
        /*06c4*/ 	.short	0x010a
        /*06c6*/ 	.byte	0xff
	.zero		1


	//   ....[94]....
        /*06c8*/ 	.word	0x00006db0
        /*06cc*/ 	.word	0x00000003
        /*06d0*/ 	.word	0x00000050
        /*06d4*/ 	.short	0x010a
        /*06d6*/ 	.byte	0xff
	.zero		1


	//   ....[95]....
        /*06d8*/ 	.word	0x00006e10
        /*06dc*/ 	.word	0x00000000
        /*06e0*/ 	.word	0x00000030
        /*06e4*/ 	.short	0x010a
        /*06e6*/ 	.byte	0xff
	.zero		1


	//   ....[96]....
        /*06e8*/ 	.word	0x00006e60
        /*06ec*/ 	.word	0x00000010
        /*06f0*/ 	.word	0x00000070
        /*06f4*/ 	.short	0x010a
        /*06f6*/ 	.byte	0xff
	.zero		1


	//----- nvinfo : EIATTR_NUM_MBARRIERS
	.align		4
.L_47:
        /*06f8*/ 	.byte	0x03, 0x38
        /*06fa*/ 	.short	0x001a


	//----- nvinfo : EIATTR_EXIT_INSTR_OFFSETS
	.align		4
        /*06fc*/ 	.byte	0x04, 0x1c
        /*06fe*/ 	.short	(.L_49 - .L_48)


	//   ....[0]....
.L_48:
        /*0700*/ 	.word	0x000027e0


	//   ....[1]....
        /*0704*/ 	.word	0x00002cd0


	//   ....[2]....
        /*0708*/ 	.word	0x00002d30


	//   ....[3]....
        /*070c*/ 	.word	0x00003bc0


	//   ....[4]....
        /*0710*/ 	.word	0x000047f0


	//   ....[5]....
        /*0714*/ 	.word	0x00004830


	//   ....[6]....
        /*0718*/ 	.word	0x00006680


	//----- nvinfo : EIATTR_MAX_THREADS
	.align		4
.L_49:
        /*071c*/ 	.byte	0x04, 0x05
        /*071e*/ 	.short	(.L_51 - .L_50)
.L_50:
        /*0720*/ 	.word	0x00000100
        /*0724*/ 	.word	0x00000001
        /*0728*/ 	.word	0x00000001


	//----- nvinfo : EIATTR_CRS_STACK_SIZE
	.align		4
.L_51:
        /*072c*/ 	.byte	0x04, 0x1e
        /*072e*/ 	.short	(.L_53 - .L_52)
.L_52:
        /*0730*/ 	.word	0x00000000


	//----- nvinfo : EIATTR_CBANK_PARAM_SIZE
	.align		4
.L_53:
        /*0734*/ 	.byte	0x03, 0x19
        /*0736*/ 	.short	0x0800


	//----- nvinfo : EIATTR_PARAM_CBANK
	.align		4
        /*0738*/ 	.byte	0x04, 0x0a
        /*073a*/ 	.short	(.L_55 - .L_54)
	.align		4
.L_54:
        /*073c*/ 	.word	index@(.nv.constant0._ZN7cutlass13device_kernelINS_4gemm6kernel13GemmUniversalIN4cute5tupleIJiiiiEEENS1_10collective13CollectiveMmaINS1_35MainloopSm100TmaUmmaWarpSpecializedILi3ELi2ELi4ENS5_IJNS4_1CILi1EEENSA_ILi2EEESB_EEEEENS5_IJNSA_ILi64EEESF_SF_EEEaNS5_IJlSB_lEEEaSH_NS4_8TiledMMAINS4_8MMA_AtomIJNS4_15SM100_MMA_S8_SSIaaiLi64ELi64ELNS4_4UMMA5MajorE0ELSM_0ELNSL_8SaturateE0EEEEEENS4_6LayoutINS5_IJSB_SB_SB_EEENS5_IJNSA_ILi0EEESS_SS_EEEEENS5_IJNS4_10UnderscoreESV_SV_EEEEENS4_23SM90_TMA_LOAD_MULTICASTENS4_14ComposedLayoutINS4_7SwizzleILi2ELi4ELi3EEENS4_18smem_ptr_flag_bitsILi8EEENSQ_INS5_IJNSA_ILi8EEESF_EEENS5_IJSF_SB_EEEEEEEvNS4_8identityENS4_13SM90_TMA_LOADES18_vS19_EENS_8epilogue10collective18CollectiveEpilogueINS1C_23Sm100TmaWarpSpecializedILi1ELi1ELi32ELb0ELb0EEEJSG_NS5_IJNSQ_ISF_SB_EES1H_EEEaSH_aSH_NS1C_6fusion15FusionCallbacksIS1G_NS1J_17LinearCombinationIaiaiLNS_15FloatRoundStyleE2EEESG_S1I_JEEENS4_5SM1004TMEM4LOAD26SM100_TMEM_LOAD_16dp32b32xES1A_S18_NS4_39AutoVectorizingCopyWithAssumedAlignmentILi128EEENS4_14SM90_TMA_STOREES18_S1U_S1U_EEEvvEEEEvNT_6ParamsE)
        /*0740*/ 	.short	0x0380
        /*0742*/ 	.short	0x0800


	//----- nvinfo : EIATTR_SW_WAR
	.align		4
.L_55:
        /*0744*/ 	.byte	0x04, 0x36
        /*0746*/ 	.short	(.L_57 - .L_56)
.L_56:
        /*0748*/ 	.word	0x00000008
.L_57:


//--------------------- .nv.callgraph             --------------------------
	.section	.nv.callgraph,"",@"SHT_CUDA_CALLGRAPH"
	.align	4
	.sectionentsize	8
	.align		4
        /*0000*/ 	.word	0x00000000
	.align		4
        /*0004*/ 	.word	0xffffffff
	.align		4
        /*0008*/ 	.word	index@(_ZN7cutlass13device_kernelINS_4gemm6kernel13GemmUniversalIN4cute5tupleIJiiiiEEENS1_10collective13CollectiveMmaINS1_35MainloopSm100TmaUmmaWarpSpecializedILi3ELi2ELi4ENS5_IJNS4_1CILi1EEENSA_ILi2EEESB_EEEEENS5_IJNSA_ILi64EEESF_SF_EEEaNS5_IJlSB_lEEEaSH_NS4_8TiledMMAINS4_8MMA_AtomIJNS4_15SM100_MMA_S8_SSIaaiLi64ELi64ELNS4_4UMMA5MajorE0ELSM_0ELNSL_8SaturateE0EEEEEENS4_6LayoutINS5_IJSB_SB_SB_EEENS5_IJNSA_ILi0EEESS_SS_EEEEENS5_IJNS4_10UnderscoreESV_SV_EEEEENS4_23SM90_TMA_LOAD_MULTICASTENS4_14ComposedLayoutINS4_7SwizzleILi2ELi4ELi3EEENS4_18smem_ptr_flag_bitsILi8EEENSQ_INS5_IJNSA_ILi8EEESF_EEENS5_IJSF_SB_EEEEEEEvNS4_8identityENS4_13SM90_TMA_LOADES18_vS19_EENS_8epilogue10collective18CollectiveEpilogueINS1C_23Sm100TmaWarpSpecializedILi1ELi1ELi32ELb0ELb0EEEJSG_NS5_IJNSQ_ISF_SB_EES1H_EEEaSH_aSH_NS1C_6fusion15FusionCallbacksIS1G_NS1J_17LinearCombinationIaiaiLNS_15FloatRoundStyleE2EEESG_S1I_JEEENS4_5SM1004TMEM4LOAD26SM100_TMEM_LOAD_16dp32b32xES1A_S18_NS4_39AutoVectorizingCopyWithAssumedAlignmentILi128EEENS4_14SM90_TMA_STOREES18_S1U_S1U_EEEvvEEEEvNT_6ParamsE)
	.align		4
        /*000c*/ 	.word	index@(__assertfail)
	.align		4
        /*0010*/ 	.word	0x00000000
	.align		4
        /*0014*/ 	.word	0xfffffffe
	.align		4
        /*0018*/ 	.word	0x00000000
	.align		4
        /*001c*/ 	.word	0xfffffffd
	.align		4
        /*0020*/ 	.word	0x00000000
	.align		4
        /*0024*/ 	.word	0xfffffffc


//--------------------- .nv.constant4             --------------------------
	.section	.nv.constant4,"a",@progbits
	.align	8
	.align		8
.nv.constant4:
        /*0000*/ 	.dword	__assertfail
	.align		8
        /*0008*/ 	.dword	__unnamed_1
	.align		8
        /*0010*/ 	.dword	__unnamed_2
	.align		8
        /*0018*/ 	.dword	_ZN39_INTERNAL_1e5a7623_4_k_cu_33e2f26f_94004cuda3std3__45__cpo5beginE
	.align		8
        /*0020*/ 	.dword	_ZN39_INTERNAL_1e5a7623_4_k_cu_33e2f26f_94004cuda3std3__45__cpo3endE
	.align		8
        /*0028*/ 	.dword	_ZN39_INTERNAL_1e5a7623_4_k_cu_33e2f26f_94004cuda3std3__45__cpo6cbeginE
	.align		8
        /*0030*/ 	.dword	_ZN39_INTERNAL_1e5a7623_4_k_cu_33e2f26f_94004cuda3std3__45__cpo4cendE
	.align		8
        /*0038*/ 	.dword	_ZN39_INTERNAL_1e5a7623_4_k_cu_33e2f26f_94004cuda3std3__441_GLOBAL__N__1e5a7623_4_k_cu_33e2f26f_94006ignoreE
	.align		8
        /*0040*/ 	.dword	_ZN39_INTERNAL_1e5a7623_4_k_cu_33e2f26f_94004cuda3std3__419piecewise_constructE
	.align		8
        /*0048*/ 	.dword	_ZN39_INTERNAL_1e5a7623_4_k_cu_33e2f26f_94004cuda3std3__48in_placeE
	.align		8
        /*0050*/ 	.dword	_ZN39_INTERNAL_1e5a7623_4_k_cu_33e2f26f_94004cuda3std6ranges3__45__cpo4swapE
	.align		8
        /*0058*/ 	.dword	_ZN39_INTERNAL_1e5a7623_4_k_cu_33e2f26f_94004cuda3std6ranges3__45__cpo9iter_moveE
	.align		8
        /*0060*/ 	.dword	_ZN39_INTERNAL_1e5a7623_4_k_cu_33e2f26f_94004cute7productE
	.align		8
        /*0068*/ 	.dword	_ZN39_INTERNAL_1e5a7623_4_k_cu_33e2f26f_94004cute1_E
	.align		8
        /*0070*/ 	.dword	$str$25
	.align		8
        /*0078*/ 	.dword	$str$26
	.align		8
        /*0080*/ 	.dword	$str$27
	.align		8
        /*0088*/ 	.dword	$str$28


//--------------------- .text._ZN7cutlass13device_kernelINS_4gemm6kernel13GemmUniversalIN4cute5tupleIJiiiiEEENS1_10collective13CollectiveMmaINS1_35MainloopSm100TmaUmmaWarpSpecializedILi3ELi2ELi4ENS5_IJNS4_1CILi1EEENSA_ILi2EEESB_EEEEENS5_IJNSA_ILi64EEESF_SF_EEEaNS5_IJlSB_lEEEaSH_NS4_8TiledMMAINS4_8MMA_AtomIJNS4_15SM100_MMA_S8_SSIaaiLi64ELi64ELNS4_4UMMA5MajorE0ELSM_0ELNSL_8SaturateE0EEEEEENS4_6LayoutINS5_IJSB_SB_SB_EEENS5_IJNSA_ILi0EEESS_SS_EEEEENS5_IJNS4_10UnderscoreESV_SV_EEEEENS4_23SM90_TMA_LOAD_MULTICASTENS4_14ComposedLayoutINS4_7SwizzleILi2ELi4ELi3EEENS4_18smem_ptr_flag_bitsILi8EEENSQ_INS5_IJNSA_ILi8EEESF_EEENS5_IJSF_SB_EEEEEEEvNS4_8identityENS4_13SM90_TMA_LOADES18_vS19_EENS_8epilogue10collective18CollectiveEpilogueINS1C_23Sm100TmaWarpSpecializedILi1ELi1ELi32ELb0ELb0EEEJSG_NS5_IJNSQ_ISF_SB_EES1H_EEEaSH_aSH_NS1C_6fusion15FusionCallbacksIS1G_NS1J_17LinearCombinationIaiaiLNS_15FloatRoundStyleE2EEESG_S1I_JEEENS4_5SM1004TMEM4LOAD26SM100_TMEM_LOAD_16dp32b32xES1A_S18_NS4_39AutoVectorizingCopyWithAssumedAlignmentILi128EEENS4_14SM90_TMA_STOREES18_S1U_S1U_EEEvvEEEEvNT_6ParamsE --------------------------
	.section	.text._ZN7cutlass13device_kernelINS_4gemm6kernel13GemmUniversalIN4cute5tupleIJiiiiEEENS1_10collective13CollectiveMmaINS1_35MainloopSm100TmaUmmaWarpSpecializedILi3ELi2ELi4ENS5_IJNS4_1CILi1EEENSA_ILi2EEESB_EEEEENS5_IJNSA_ILi64EEESF_SF_EEEaNS5_IJlSB_lEEEaSH_NS4_8TiledMMAINS4_8MMA_AtomIJNS4_15SM100_MMA_S8_SSIaaiLi64ELi64ELNS4_4UMMA5MajorE0ELSM_0ELNSL_8SaturateE0EEEEEENS4_6LayoutINS5_IJSB_SB_SB_EEENS5_IJNSA_ILi0EEESS_SS_EEEEENS5_IJNS4_10UnderscoreESV_SV_EEEEENS4_23SM90_TMA_LOAD_MULTICASTENS4_14ComposedLayoutINS4_7SwizzleILi2ELi4ELi3EEENS4_18smem_ptr_flag_bitsILi8EEENSQ_INS5_IJNSA_ILi8EEESF_EEENS5_IJSF_SB_EEEEEEEvNS4_8identityENS4_13SM90_TMA_LOADES18_vS19_EENS_8epilogue10collective18CollectiveEpilogueINS1C_23Sm100TmaWarpSpecializedILi1ELi1ELi32ELb0ELb0EEEJSG_NS5_IJNSQ_ISF_SB_EES1H_EEEaSH_aSH_NS1C_6fusion15FusionCallbacksIS1G_NS1J_17LinearCombinationIaiaiLNS_15FloatRoundStyleE2EEESG_S1I_JEEENS4_5SM1004TMEM4LOAD26SM100_TMEM_LOAD_16dp32b32xES1A_S18_NS4_39AutoVectorizingCopyWithAssumedAlignmentILi128EEENS4_14SM90_TMA_STOREES18_S1U_S1U_EEEvvEEEEvNT_6ParamsE,"ax",@progbits
	.align	128
.text._ZN7cutlass13device_kernelINS_4gemm6kernel13GemmUniversalIN4cute5tupleIJiiiiEEENS1_10collective13CollectiveMmaINS1_35MainloopSm100TmaUmmaWarpSpecializedILi3ELi2ELi4ENS5_IJNS4_1CILi1EEENSA_ILi2EEESB_EEEEENS5_IJNSA_ILi64EEESF_SF_EEEaNS5_IJlSB_lEEEaSH_NS4_8TiledMMAINS4_8MMA_AtomIJNS4_15SM100_MMA_S8_SSIaaiLi64ELi64ELNS4_4UMMA5MajorE0ELSM_0ELNSL_8SaturateE0EEEEEENS4_6LayoutINS5_IJSB_SB_SB_EEENS5_IJNSA_ILi0EEESS_SS_EEEEENS5_IJNS4_10UnderscoreESV_SV_EEEEENS4_23SM90_TMA_LOAD_MULTICASTENS4_14ComposedLayoutINS4_7SwizzleILi2ELi4ELi3EEENS4_18smem_ptr_flag_bitsILi8EEENSQ_INS5_IJNSA_ILi8EEESF_EEENS5_IJSF_SB_EEEEEEEvNS4_8identityENS4_13SM90_TMA_LOADES18_vS19_EENS_8epilogue10collective18CollectiveEpilogueINS1C_23Sm100TmaWarpSpecializedILi1ELi1ELi32ELb0ELb0EEEJSG_NS5_IJNSQ_ISF_SB_EES1H_EEEaSH_aSH_NS1C_6fusion15FusionCallbacksIS1G_NS1J_17LinearCombinationIaiaiLNS_15FloatRoundStyleE2EEESG_S1I_JEEENS4_5SM1004TMEM4LOAD26SM100_TMEM_LOAD_16dp32b32xES1A_S18_NS4_39AutoVectorizingCopyWithAssumedAlignmentILi128EEENS4_14SM90_TMA_STOREES18_S1U_S1U_EEEvvEEEEvNT_6ParamsE:
        .type           _ZN7cutlass13device_kernelINS_4gemm6kernel13GemmUniversalIN4cute5tupleIJiiiiEEENS1_10collective13CollectiveMmaINS1_35MainloopSm100TmaUmmaWarpSpecializedILi3ELi2ELi4ENS5_IJNS4_1CILi1EEENSA_ILi2EEESB_EEEEENS5_IJNSA_ILi64EEESF_SF_EEEaNS5_IJlSB_lEEEaSH_NS4_8TiledMMAINS4_8MMA_AtomIJNS4_15SM100_MMA_S8_SSIaaiLi64ELi64ELNS4_4UMMA5MajorE0ELSM_0ELNSL_8SaturateE0EEEEEENS4_6LayoutINS5_IJSB_SB_SB_EEENS5_IJNSA_ILi0EEESS_SS_EEEEENS5_IJNS4_10UnderscoreESV_SV_EEEEENS4_23SM90_TMA_LOAD_MULTICASTENS4_14ComposedLayoutINS4_7SwizzleILi2ELi4ELi3EEENS4_18smem_ptr_flag_bitsILi8EEENSQ_INS5_IJNSA_ILi8EEESF_EEENS5_IJSF_SB_EEEEEEEvNS4_8identityENS4_13SM90_TMA_LOADES18_vS19_EENS_8epilogue10collective18CollectiveEpilogueINS1C_23Sm100TmaWarpSpecializedILi1ELi1ELi32ELb0ELb0EEEJSG_NS5_IJNSQ_ISF_SB_EES1H_EEEaSH_aSH_NS1C_6fusion15FusionCallbacksIS1G_NS1J_17LinearCombinationIaiaiLNS_15FloatRoundStyleE2EEESG_S1I_JEEENS4_5SM1004TMEM4LOAD26SM100_TMEM_LOAD_16dp32b32xES1A_S18_NS4_39AutoVectorizingCopyWithAssumedAlignmentILi128EEENS4_14SM90_TMA_STOREES18_S1U_S1U_EEEvvEEEEvNT_6ParamsE,@function
        .size           _ZN7cutlass13device_kernelINS_4gemm6kernel13GemmUniversalIN4cute5tupleIJiiiiEEENS1_10collective13CollectiveMmaINS1_35MainloopSm100TmaUmmaWarpSpecializedILi3ELi2ELi4ENS5_IJNS4_1CILi1EEENSA_ILi2EEESB_EEEEENS5_IJNSA_ILi64EEESF_SF_EEEaNS5_IJlSB_lEEEaSH_NS4_8TiledMMAINS4_8MMA_AtomIJNS4_15SM100_MMA_S8_SSIaaiLi64ELi64ELNS4_4UMMA5MajorE0ELSM_0ELNSL_8SaturateE0EEEEEENS4_6LayoutINS5_IJSB_SB_SB_EEENS5_IJNSA_ILi0EEESS_SS_EEEEENS5_IJNS4_10UnderscoreESV_SV_EEEEENS4_23SM90_TMA_LOAD_MULTICASTENS4_14ComposedLayoutINS4_7SwizzleILi2ELi4ELi3EEENS4_18smem_ptr_flag_bitsILi8EEENSQ_INS5_IJNSA_ILi8EEESF_EEENS5_IJSF_SB_EEEEEEEvNS4_8identityENS4_13SM90_TMA_LOADES18_vS19_EENS_8epilogue10collective18CollectiveEpilogueINS1C_23Sm100TmaWarpSpecializedILi1ELi1ELi32ELb0ELb0EEEJSG_NS5_IJNSQ_ISF_SB_EES1H_EEEaSH_aSH_NS1C_6fusion15FusionCallbacksIS1G_NS1J_17LinearCombinationIaiaiLNS_15FloatRoundStyleE2EEESG_S1I_JEEENS4_5SM1004TMEM4LOAD26SM100_TMEM_LOAD_16dp32b32xES1A_S18_NS4_39AutoVectorizingCopyWithAssumedAlignmentILi128EEENS4_14SM90_TMA_STOREES18_S1U_S1U_EEEvvEEEEvNT_6ParamsE,(.L_x_132 - _ZN7cutlass13device_kernelINS_4gemm6kernel13GemmUniversalIN4cute5tupleIJiiiiEEENS1_10collective13CollectiveMmaINS1_35MainloopSm100TmaUmmaWarpSpecializedILi3ELi2ELi4ENS5_IJNS4_1CILi1EEENSA_ILi2EEESB_EEEEENS5_IJNSA_ILi64EEESF_SF_EEEaNS5_IJlSB_lEEEaSH_NS4_8TiledMMAINS4_8MMA_AtomIJNS4_15SM100_MMA_S8_SSIaaiLi64ELi64ELNS4_4UMMA5MajorE0ELSM_0ELNSL_8SaturateE0EEEEEENS4_6LayoutINS5_IJSB_SB_SB_EEENS5_IJNSA_ILi0EEESS_SS_EEEEENS5_IJNS4_10UnderscoreESV_SV_EEEEENS4_23SM90_TMA_LOAD_MULTICASTENS4_14ComposedLayoutINS4_7SwizzleILi2ELi4ELi3EEENS4_18smem_ptr_flag_bitsILi8EEENSQ_INS5_IJNSA_ILi8EEESF_EEENS5_IJSF_SB_EEEEEEEvNS4_8identityENS4_13SM90_TMA_LOADES18_vS19_EENS_8epilogue10collective18CollectiveEpilogueINS1C_23Sm100TmaWarpSpecializedILi1ELi1ELi32ELb0ELb0EEEJSG_NS5_IJNSQ_ISF_SB_EES1H_EEEaSH_aSH_NS1C_6fusion15FusionCallbacksIS1G_NS1J_17LinearCombinationIaiaiLNS_15FloatRoundStyleE2EEESG_S1I_JEEENS4_5SM1004TMEM4LOAD26SM100_TMEM_LOAD_16dp32b32xES1A_S18_NS4_39AutoVectorizingCopyWithAssumedAlignmentILi128EEENS4_14SM90_TMA_STOREES18_S1U_S1U_EEEvvEEEEvNT_6ParamsE)
        .other          _ZN7cutlass13device_kernelINS_4gemm6kernel13GemmUniversalIN4cute5tupleIJiiiiEEENS1_10collective13CollectiveMmaINS1_35MainloopSm100TmaUmmaWarpSpecializedILi3ELi2ELi4ENS5_IJNS4_1CILi1EEENSA_ILi2EEESB_EEEEENS5_IJNSA_ILi64EEESF_SF_EEEaNS5_IJlSB_lEEEaSH_NS4_8TiledMMAINS4_8MMA_AtomIJNS4_15SM100_MMA_S8_SSIaaiLi64ELi64ELNS4_4UMMA5MajorE0ELSM_0ELNSL_8SaturateE0EEEEEENS4_6LayoutINS5_IJSB_SB_SB_EEENS5_IJNSA_ILi0EEESS_SS_EEEEENS5_IJNS4_10UnderscoreESV_SV_EEEEENS4_23SM90_TMA_LOAD_MULTICASTENS4_14ComposedLayoutINS4_7SwizzleILi2ELi4ELi3EEENS4_18smem_ptr_flag_bitsILi8EEENSQ_INS5_IJNSA_ILi8EEESF_EEENS5_IJSF_SB_EEEEEEEvNS4_8identityENS4_13SM90_TMA_LOADES18_vS19_EENS_8epilogue10collective18CollectiveEpilogueINS1C_23Sm100TmaWarpSpecializedILi1ELi1ELi32ELb0ELb0EEEJSG_NS5_IJNSQ_ISF_SB_EES1H_EEEaSH_aSH_NS1C_6fusion15FusionCallbacksIS1G_NS1J_17LinearCombinationIaiaiLNS_15FloatRoundStyleE2EEESG_S1I_JEEENS4_5SM1004TMEM4LOAD26SM100_TMEM_LOAD_16dp32b32xES1A_S18_NS4_39AutoVectorizingCopyWithAssumedAlignmentILi128EEENS4_14SM90_TMA_STOREES18_S1U_S1U_EEEvvEEEEvNT_6ParamsE,@"STO_CUDA_ENTRY STV_DEFAULT"
_ZN7cutlass13device_kernelINS_4gemm6kernel13GemmUniversalIN4cute5tupleIJiiiiEEENS1_10collective13CollectiveMmaINS1_35MainloopSm100TmaUmmaWarpSpecializedILi3ELi2ELi4ENS5_IJNS4_1CILi1EEENSA_ILi2EEESB_EEEEENS5_IJNSA_ILi64EEESF_SF_EEEaNS5_IJlSB_lEEEaSH_NS4_8TiledMMAINS4_8MMA_AtomIJNS4_15SM100_MMA_S8_SSIaaiLi64ELi64ELNS4_4UMMA5MajorE0ELSM_0ELNSL_8SaturateE0EEEEEENS4_6LayoutINS5_IJSB_SB_SB_EEENS5_IJNSA_ILi0EEESS_SS_EEEEENS5_IJNS4_10UnderscoreESV_SV_EEEEENS4_23SM90_TMA_LOAD_MULTICASTENS4_14ComposedLayoutINS4_7SwizzleILi2ELi4ELi3EEENS4_18smem_ptr_flag_bitsILi8EEENSQ_INS5_IJNSA_ILi8EEESF_EEENS5_IJSF_SB_EEEEEEEvNS4_8identityENS4_13SM90_TMA_LOADES18_vS19_EENS_8epilogue10collective18CollectiveEpilogueINS1C_23Sm100TmaWarpSpecializedILi1ELi1ELi32ELb0ELb0EEEJSG_NS5_IJNSQ_ISF_SB_EES1H_EEEaSH_aSH_NS1C_6fusion15FusionCallbacksIS1G_NS1J_17LinearCombinationIaiaiLNS_15FloatRoundStyleE2EEESG_S1I_JEEENS4_5SM1004TMEM4LOAD26SM100_TMEM_LOAD_16dp32b32xES1A_S18_NS4_39AutoVectorizingCopyWithAssumedAlignmentILi128EEENS4_14SM90_TMA_STOREES18_S1U_S1U_EEEvvEEEEvNT_6ParamsE:
[----:B------:R-:W1:Y:S01]  /*0000*/  LDC R1, c[0x0][0x37c] ;  /* 0x0000df00ff017b82 */ /* 0x000e620000000800 */
[----:B------:R-:W2:Y:S01]  /*0010*/  S2R R69, SR_TID.X ;  /* 0x0000000000457919 */ /* 0x000ea20000002100 */
[----:B------:R-:W3:Y:S01]  /*0020*/  LDCU.64 UR8, c[0x0][0x890] ;  /* 0x00011200ff0877ac */ /* 0x000ee20008000a00 */
[----:B------:R-:W-:Y:S02]  /*0030*/  PRMT R80, RZ, 0x7610, R80 ;  /* 0x00007610ff507816 */ /* 0x000fe40000000050 */
[----:B------:R-:W-:Y:S01]  /*0040*/  ELECT P3, URZ, PT ;  /* 0x0000000000ff782f */ /* 0x000fe20003860000 */
[----:B---3--:R-:W-:-:S04]  /*0050*/  UISETP.NE.U32.AND UP0, UPT, UR8, URZ, UPT ;  /* 0x000000ff0800728c */ /* 0x008fc8000bf05070 */
[----:B------:R-:W-:Y:S01]  /*0060*/  UISETP.NE.AND.EX UP0, UPT, UR9, URZ, UPT, UP0 ;  /* 0x000000ff0900728c */ /* 0x000fe2000bf05300 */
[----:B--2---:R-:W-:-:S05]  /*0070*/  SHF.R.U32.HI R81, RZ, 0x5, R69 ;  /* 0x00000005ff517819 */ /* 0x004fca0000011645 */
[----:B------:R-:W2:Y:S02]  /*0080*/  SHFL.IDX PT, R0, R81, RZ, 0x1f ;  /* 0x00001fff51007589 */ /* 0x000ea400000e0000 */
[----:B--2---:R-:W-:Y:S01]  /*0090*/  R2UR UR22, R0 ;  /* 0x00000000001672ca */ /* 0x004fe200000e0000 */
[----:B-1----:R-:W-:-:S14]  /*00a0*/  BRA.U UP0, `(.L_x_0) ;  /* 0x0000000100307547 */ /* 0x002fdc000b800000 */
[----:B------:R-:W1:Y:S02]  /*00b0*/  LDCU.64 UR4, c[0x0][0x888] ;  /* 0x00011100ff0477ac */ /* 0x000e640008000a00 */
[----:B-1----:R-:W-:-:S04]  /*00c0*/  UISETP.NE.U32.AND UP0, UPT, UR4, URZ, UPT ;  /* 0x000000ff0400728c */ /* 0x002fc8000bf05070 */
[----:B------:R-:W-:-:S09]  /*00d0*/  UISETP.NE.AND.EX UP0, UPT, UR5, URZ, UPT, UP0 ;  /* 0x000000ff0500728c */ /* 0x000fd2000bf05300 */
[----:B------:R-:W-:Y:S05]  /*00e0*/  BRA.U !UP0, `(.L_x_1) ;  /* 0x0000000108147547 */ /* 0x000fea000b800000 */
[----:B------:R-:W1:Y:S01]  /*00f0*/  LDC.64 R2, c[0x0][0x888] ;  /* 0x00022200ff027b82 */ /* 0x000e620000000a00 */
[----:B------:R-:W1:Y:S02]  /*0100*/  LDCU.64 UR4, c[0x0][0x358] ;  /* 0x00006b00ff0477ac */ /* 0x000e640008000a00 */
[----:B-1----:R1:W5:Y:S01]  /*0110*/  LDG.E R39, desc[UR4][R2.64] ;  /* 0x0000000402277981 */ /* 0x002362000c1e1900 */
[----:B------:R-:W-:Y:S01]  /*0120*/  HFMA2 R80, -RZ, RZ, 0, 5.9604644775390625e-08 ;  /* 0x00000001ff507431 */ /* 0x000fe200000001ff */
[----:B------:R-:W-:Y:S05]  /*0130*/  BRA `(.L_x_0) ;  /* 0x00000000000c7947 */ /* 0x000fea0003800000 */
.L_x_1:
[----:B------:R-:W1:Y:S01]  /*0140*/  LDCU UR4, c[0x0][0x880] ;  /* 0x00011000ff0477ac */ /* 0x000e620008000800 */
[----:B------:R-:W-:Y:S01]  /*0150*/  HFMA2 R80, -RZ, RZ, 0, 5.9604644775390625e-08 ;  /* 0x00000001ff507431 */ /* 0x000fe200000001ff */
[----:B-1----:R-:W-:-:S07]  /*0160*/  MOV R39, UR4 ;  /* 0x0000000400277c02 */ /* 0x002fce0008000f00 */
.L_x_0:
[----:B------:R-:W2:Y:S02]  /*0170*/  LDCU.64 UR4, c[0x0][0x8b0] ;  /* 0x00011600ff0477ac */ /* 0x000ea40008000a00 */
[----:B--2---:R-:W-:-:S04]  /*0180*/  UISETP.NE.U32.AND UP0, UPT, UR4, URZ, UPT ;  /* 0x000000ff0400728c */ /* 0x004fc8000bf05070 */
[----:B------:R-:W-:-:S09]  /*0190*/  UISETP.NE.AND.EX UP0, UPT, UR5, URZ, UPT, UP0 ;  /* 0x000000ff0500728c */ /* 0x000fd2000bf05300 */
[----:B------:R-:W-:Y:S05]  /*01a0*/  BRA.U UP0, `(.L_x_2) ;  /* 0x0000000100287547 */ /* 0x000fea000b800000 */
[----:B------:R-:W2:Y:S02]  /*01b0*/  LDCU.64 UR4, c[0x0][0x8a8] ;  /* 0x00011500ff0477ac */ /* 0x000ea40008000a00 */
[----:B--2---:R-:W-:-:S04]  /*01c0*/  UISETP.NE.U32.AND UP0, UPT, UR4, URZ, UPT ;  /* 0x000000ff0400728c */ /* 0x004fc8000bf05070 */
[----:B------:R-:W-:-:S09]  /*01d0*/  UISETP.NE.AND.EX UP0, UPT, UR5, URZ, UPT, UP0 ;  /* 0x000000ff0500728c */ /* 0x000fd2000bf05300 */
[----:B------:R-:W-:Y:S05]  /*01e0*/  BRA.U !UP0, `(.L_x_3) ;  /* 0x0000000108107547 */ /* 0x000fea000b800000 */
[----:B-1----:R-:W1:Y:S01]  /*01f0*/  LDC.64 R2, c[0x0][0x8a8] ;  /* 0x00022a00ff027b82 */ /* 0x002e620000000a00 */
[----:B------:R-:W1:Y:S02]  /*0200*/  LDCU.64 UR4, c[0x0][0x358] ;  /* 0x00006b00ff0477ac */ /* 0x000e640008000a00 */
[----:B-1----:R2:W5:Y:S01]  /*0210*/  LDG.E R38, desc[UR4][R2.64] ;  /* 0x0000000402267981 */ /* 0x002562000c1e1900 */
[----:B------:R-:W-:Y:S05]  /*0220*/  BRA `(.L_x_2) ;  /* 0x0000000000087947 */ /* 0x000fea0003800000 */
.L_x_3:
[----:B------:R-:W2:Y:S02]  /*0230*/  LDCU UR4, c[0x0][0x8a0] ;  /* 0x00011400ff0477ac */ /* 0x000ea40008000800 */
[----:B--2---:R-:W-:Y:S02]  /*0240*/  MOV R38, UR4 ;  /* 0x0000000400267c02 */ /* 0x004fe40008000f00 */
.L_x_2:
[----:B------:R-:W-:Y:S01]  /*0250*/  IMAD.U32 R0, RZ, RZ, UR22 ;  /* 0x00000016ff007e24 */ /* 0x000fe2000f8e00ff */
[----:B------:R-:W-:Y:S04]  /*0260*/  BSSY.RECONVERGENT B0, `(.L_x_4) ;  /* 0x000000c000007945 */ /* 0x000fe80003800200 */
[C---:B------:R-:W-:Y:S02]  /*0270*/  ISETP.NE.OR P1, PT, R0.reuse, 0x1, !P3 ;  /* 0x000000010000780c */ /* 0x040fe40005f25670 */
[----:B------:R-:W-:-:S11]  /*0280*/  ISETP.NE.OR P0, PT, R0, 0x3, !P3 ;  /* 0x000000030000780c */ /* 0x000fd60005f05670 */
[----:B------:R-:W-:Y:S05]  /*0290*/  @P1 BRA `(.L_x_5) ;  /* 0x0000000000201947 */ /* 0x000fea0003800000 */
[----:B------:R-:W3:Y:S02]  /*02a0*/  LDCU.64 UR4, c[0x0][0x348] ;  /* 0x00006900ff0477ac */ /* 0x000ee40008000a00 */
[----:B---3--:R-:W-:Y:S02]  /*02b0*/  UIADD3 UR6, UP1, UPT, UR4, 0x80, URZ ;  /* 0x0000008004067890 */ /* 0x008fe4000ff3e0ff */
[----:B------:R-:W-:Y:S02]  /*02c0*/  UIADD3 UR4, UP0, UPT, UR4, 0x180, URZ ;  /* 0x0000018004047890 */ /* 0x000fe4000ff1e0ff */
[----:B------:R-:W-:Y:S02]  /*02d0*/  UIADD3.X UR7, UPT, UPT, URZ, UR5, URZ, UP1, !UPT ;  /* 0x00000005ff077290 */ /* 0x000fe40008ffe4ff */
[----:B------:R-:W-:-:S07]  /*02e0*/  UIADD3.X UR5, UPT, UPT, URZ, UR5, URZ, UP0, !UPT ;  /* 0x00000005ff057290 */ /* 0x000fce00087fe4ff */
[----:B------:R3:W-:Y:S02]  /*02f0*/  UTMACCTL.PF [UR6] ;  /* 0x00000000060079b9 */ /* 0x0007e40008040000 */
[----:B------:R3:W-:Y:S02]  /*0300*/  UTMACCTL.PF [UR4] ;  /* 0x00000000040079b9 */ /* 0x0007e40008040000 */
[----:B---3--:R-:W-:Y:S01]  /*0310*/  NOP ;  /* 0x0000000000007918 */ /* 0x008fe20000000000 */
.L_x_5:
[----:B------:R-:W-:Y:S05]  /*0320*/  BSYNC.RECONVERGENT B0 ;  /* 0x0000000000007941 */ /* 0x000fea0003800200 */
.L_x_4:
[----:B------:R-:W-:Y:S04]  /*0330*/  BSSY.RECONVERGENT B0, `(.L_x_6) ;  /* 0x000000a000007945 */ /* 0x000fe80003800200 */
        /* <DEDUP_REMOVED lines=9> */
.L_x_7:
[----:B------:R-:W-:Y:S05]  /*03d0*/  BSYNC.RECONVERGENT B0 ;  /* 0x0000000000007941 */ /* 0x000fea0003800200 */
.L_x_6:
[----:B------:R-:W3:Y:S01]  /*03e0*/  LDCU.64 UR4, c[0x0][0x888] ;  /* 0x00011100ff0477ac */ /* 0x000ee20008000a00 */
[----:B------:R-:W-:Y:S02]  /*03f0*/  UISETP.EQ.U32.AND UP1, UPT, UR8, URZ, UPT ;  /* 0x000000ff0800728c */ /* 0x000fe4000bf22070 */
[----:B------:R-:W-:Y:S02]  /*0400*/  UPLOP3.LUT UP3, UPT, UPT, UPT, UPT, 0x80, 0x8 ;  /* 0x000000000008789c */ /* 0x000fe40003f6f070 */
[----:B---3--:R-:W-:-:S04]  /*0410*/  UISETP.NE.U32.AND UP0, UPT, UR4, URZ, UPT ;  /* 0x000000ff0400728c */ /* 0x008fc8000bf05070 */
[----:B------:R-:W-:-:S04]  /*0420*/  UISETP.NE.AND.EX UP0, UPT, UR5, URZ, UPT, UP0 ;  /* 0x000000ff0500728c */ /* 0x000fc8000bf05300 */
[----:B------:R-:W-:-:S04]  /*0430*/  UISETP.EQ.OR.EX UP2, UPT, UR9, URZ, !UP0, UP1 ;  /* 0x000000ff0900728c */ /* 0x000fc8000c742710 */
[----:B------:R-:W-:-:S05]  /*0440*/  UP2UR UR61, UPR, URZ, 0x4 ;  /* 0x00000004ff3d7883 */ /* 0x000fca0008000000 */
[----:B------:R-:W-:Y:S07]  /*0450*/  BRA.U !UP2, `(.L_x_8) ;  /* 0x000000010a207547 */ /* 0x000fee000b800000 */
[----:B-----5:R-:W-:Y:S01]  /*0460*/  R2UR UR5, R39 ;  /* 0x00000000270572ca */ /* 0x020fe200000e0000 */
[----:B------:R-:W-:Y:S02]  /*0470*/  UISETP.NE.U32.AND UP1, UPT, UR8, URZ, UPT ;  /* 0x000000ff0800728c */ /* 0x000fe4000bf25070 */
[----:B------:R-:W-:Y:S02]  /*0480*/  USEL UR4, URZ, 0xffffffff, UP0 ;  /* 0xffffffffff047887 */ /* 0x000fe40008000000 */
[----:B------:R-:W-:-:S08]  /*0490*/  UISETP.NE.AND.EX UP1, UPT, UR9, URZ, UPT, UP1 ;  /* 0x000000ff0900728c */ /* 0x000fd0000bf25310 */
[----:B------:R-:W-:-:S04]  /*04a0*/  UISETP.NE.AND UP0, UPT, UR5, URZ, UPT ;  /* 0x000000ff0500728c */ /* 0x000fc8000bf05270 */
[----:B------:R-:W-:-:S04]  /*04b0*/  @!UP1 USEL UR4, URZ, 0xffffffff, UP0 ;  /* 0xffffffffff049887 */ /* 0x000fc80008000000 */
[----:B------:R-:W-:-:S04]  /*04c0*/  ULOP3.LUT UR4, UR4, 0x1, URZ, 0xc0, !UPT ;  /* 0x0000000104047892 */ /* 0x000fc8000f8ec0ff */
[----:B------:R-:W-:-:S11]  /*04d0*/  UISETP.NE.U32.AND UP3, UPT, UR4, 0x1, UPT ;  /* 0x000000010400788c */ /* 0x000fd6000bf65070 */
.L_x_8:
[----:B-12---:R-:W1:Y:S01]  /*04e0*/  SHFL.IDX PT, R2, R81, RZ, 0x1f ;  /* 0x00001fff51027589 */ /* 0x006e6200000e0000 */
[----:B------:R-:W-:-:S04]  /*04f0*/  UISETP.NE.AND UP0, UPT, UR22, 0x2, UPT ;  /* 0x000000021600788c */ /* 0x000fc8000bf05270 */
[----:B------:R-:W-:Y:S01]  /*0500*/  USEL UR34, URZ, 0x1, UP0 ;  /* 0x00000001ff227887 */ /* 0x000fe20008000000 */
[----:B-1----:R-:W-:-:S13]  /*0510*/  ISETP.NE.AND P0, PT, R2, RZ, PT ;  /* 0x000000ff0200720c */ /* 0x002fda0003f05270 */
[----:B------:R-:W-:Y:S05]  /*0520*/  @P0 BRA `(.L_x_9) ;  /* 0x0000000000500947 */ /* 0x000fea0003800000 */
[----:B------:R-:W1:Y:S01]  /*0530*/  S2UR UR4, SR_CgaCtaId ;  /* 0x00000000000479c3 */ /* 0x000e620000008800 */
[----:B------:R-:W-:Y:S01]  /*0540*/  UMOV UR5, 0x400 ;  /* 0x0000040000057882 */ /* 0x000fe20000000000 */
[----:B------:R-:W-:Y:S01]  /*0550*/  UMOV UR8, 0x1 ;  /* 0x0000000100087882 */ /* 0x000fe20000000000 */
[----:B------:R-:W-:Y:S01]  /*0560*/  UMOV UR6, 0x2 ;  /* 0x0000000200067882 */ /* 0x000fe20000000000 */
[----:B------:R-:W-:-:S04]  /*0570*/  UIADD3 UR8, UPT, UPT, -UR8, 0x100000, URZ ;  /* 0x0010000008087890 */ /* 0x000fc8000fffe1ff */
[----:B------:R-:W-:Y:S02]  /*0580*/  USHF.L.U32 UR9, UR8, 0xb, URZ ;  /* 0x0000000b08097899 */ /* 0x000fe400080006ff */
[----:B------:R-:W-:Y:S02]  /*0590*/  USHF.L.U32 UR8, UR8, 0x1, URZ ;  /* 0x0000000108087899 */ /* 0x000fe400080006ff */
[----:B------:R-:W-:-:S04]  /*05a0*/  UIADD3 UR6, UPT, UPT, -UR6, 0x100000, URZ ;  /* 0x0010000006067890 */ /* 0x000fc8000fffe1ff */
[----:B------:R-:W-:Y:S02]  /*05b0*/  USHF.L.U32 UR7, UR6, 0xb, URZ ;  /* 0x0000000b06077899 */ /* 0x000fe400080006ff */
[----:B------:R-:W-:Y:S01]  /*05c0*/  USHF.L.U32 UR6, UR6, 0x1, URZ ;  /* 0x0000000106067899 */ /* 0x000fe200080006ff */
[----:B------:R-:W-:Y:S01]  /*05d0*/  ELECT P0, URZ, PT ;  /* 0x0000000000ff782f */ /* 0x000fe20003800000 */
[----:B-1----:R-:W-:Y:S01]  /*05e0*/  ULEA UR4, UR4, UR5, 0x18 ;  /* 0x0000000504047291 */ /* 0x002fe2000f8ec0ff */
[----:B------:R-:W1:Y:S11]  /*05f0*/  FENCE.VIEW.ASYNC.S ;  /* 0x00000000000073c6 */ /* 0x000e760000000000 */
[----:B-1----:R1:W2:Y:S01]  /*0600*/  SYNCS.EXCH.64 URZ, [UR4], UR8 ;  /* 0x0000000804ff75b2 */ /* 0x0022a20008000100 */
[----:B------:R1:W3:Y:S01]  /*0610*/  SYNCS.EXCH.64 URZ, [UR4+0x18], UR6 ;  /* 0x0000180604ff75b2 */ /* 0x0002e20008000100 */
[----:B------:R1:W4:Y:S01]  /*0620*/  SYNCS.EXCH.64 URZ, [UR4+0x8], UR8 ;  /* 0x0000080804ff75b2 */ /* 0x0003220008000100 */
[----:B------:R1:W1:Y:S01]  /*0630*/  SYNCS.EXCH.64 URZ, [UR4+0x20], UR6 ;  /* 0x0000200604ff75b2 */ /* 0x0002620008000100 */
[----:B------:R1:W1:Y:S01]  /*0640*/  SYNCS.EXCH.64 URZ, [UR4+0x10], UR8 ;  /* 0x0000100804ff75b2 */ /* 0x0002620008000100 */
[----:B------:R1:W1:Y:S01]  /*0650*/  SYNCS.EXCH.64 URZ, [UR4+0x28], UR6 ;  /* 0x0000280604ff75b2 */ /* 0x0002620008000100 */
[----:B------:R-:W-:Y:S01]  /*0660*/  NOP ;  /* 0x0000000000007918 */ /* 0x000fe20000000000 */
.L_x_9:
[----:B------:R-:W2:Y:S01]  /*0670*/  SHFL.IDX PT, R2, R81, RZ, 0x1f ;  /* 0x00001fff51027589 */ /* 0x000ea200000e0000 */
[----:B------:R-:W-:Y:S01]  /*0680*/  NOP ;  /* 0x0000000000007918 */ /* 0x000fe20000000000 */
[----:B--2---:R-:W-:-:S13]  /*0690*/  ISETP.NE.AND P0, PT, R2, 0x1, PT ;  /* 0x000000010200780c */ /* 0x004fda0003f05270 */
[----:B------:R-:W-:Y:S05]  /*06a0*/  @P0 BRA `(.L_x_10) ;  /* 0x0000000000400947 */ /* 0x000fea0003800000 */
[----:B-1----:R-:W1:Y:S01]  /*06b0*/  S2UR UR4, SR_CgaCtaId ;  /* 0x00000000000479c3 */ /* 0x002e620000008800 */
        /* <DEDUP_REMOVED lines=12> */
[----:B-1----:R2:W1:Y:S01]  /*0780*/  SYNCS.EXCH.64 URZ, [UR4+0x30], UR8 ;  /* 0x0000300804ff75b2 */ /* 0x0024620008000100 */
[----:B------:R2:W1:Y:S02]  /*0790*/  SYNCS.EXCH.64 URZ, [UR4+0x38], UR6 ;  /* 0x0000380604ff75b2 */ /* 0x0004640008000100 */
[----:B--2---:R-:W-:Y:S01]  /*07a0*/  NOP ;  /* 0x0000000000007918 */ /* 0x004fe20000000000 */
.L_x_10:
[----:B------:R-:W2:Y:S01]  /*07b0*/  SHFL.IDX PT, R2, R81, RZ, 0x1f ;  /* 0x00001fff51027589 */ /* 0x000ea200000e0000 */
[----:B------:R-:W-:Y:S01]  /*07c0*/  NOP ;  /* 0x0000000000007918 */ /* 0x000fe20000000000 */
[----:B--2---:R-:W-:-:S13]  /*07d0*/  ISETP.NE.AND P0, PT, R2, 0x3, PT ;  /* 0x000000030200780c */ /* 0x004fda0003f05270 */
[----:B------:R-:W-:Y:S05]  /*07e0*/  @P0 BRA `(.L_x_11) ;  /* 0x0000000000300947 */ /* 0x000fea0003800000 */
[----:B-1----:R-:W1:Y:S01]  /*07f0*/  S2UR UR6, SR_CgaCtaId ;  /* 0x00000000000679c3 */ /* 0x002e620000008800 */
[----:B------:R-:W-:Y:S01]  /*0800*/  UMOV UR4, 0x400 ;  /* 0x0000040000047882 */ /* 0x000fe20000000000 */
[----:B------:R-:W-:Y:S01]  /*0810*/  UMOV UR5, 0x20 ;  /* 0x0000002000057882 */ /* 0x000fe20000000000 */
[----:B------:R-:W-:Y:S01]  /*0820*/  ELECT P0, URZ, PT ;  /* 0x0000000000ff782f */ /* 0x000fe20003800000 */
[----:B-1----:R-:W-:Y:S02]  /*0830*/  ULEA UR6, UR6, UR4, 0x18 ;  /* 0x0000000406067291 */ /* 0x002fe4000f8ec0ff */
[----:B------:R-:W-:-:S04]  /*0840*/  UIADD3 UR4, UPT, UPT, -UR5, 0x100000, URZ ;  /* 0x0010000005047890 */ /* 0x000fc8000fffe1ff */
[----:B------:R-:W-:Y:S02]  /*0850*/  USHF.L.U32 UR5, UR4, 0xb, URZ ;  /* 0x0000000b04057899 */ /* 0x000fe400080006ff */
[----:B------:R-:W-:Y:S01]  /*0860*/  USHF.L.U32 UR4, UR4, 0x1, URZ ;  /* 0x0000000104047899 */ /* 0x000fe200080006ff */
[----:B------:R-:W1:Y:S11]  /*0870*/  FENCE.VIEW.ASYNC.S ;  /* 0x00000000000073c6 */ /* 0x000e760000000000 */
[----:B-1----:R2:W1:Y:S01]  /*0880*/  SYNCS.EXCH.64 URZ, [UR6+0x40], UR4 ;  /* 0x0000400406ff75b2 */ /* 0x0024620008000100 */
[----:B------:R2:W1:Y:S02]  /*0890*/  SYNCS.EXCH.64 URZ, [UR6+0x48], UR4 ;  /* 0x0000480406ff75b2 */ /* 0x0004640008000100 */
[----:B--2---:R-:W-:Y:S01]  /*08a0*/  NOP ;  /* 0x0000000000007918 */ /* 0x004fe20000000000 */
.L_x_11:
[----:B------:R-:W2:Y:S01]  /*08b0*/  SHFL.IDX PT, R2, R81, RZ, 0x1f ;  /* 0x00001fff51027589 */ /* 0x000ea200000e0000 */
[----:B------:R-:W-:Y:S01]  /*08c0*/  NOP ;  /* 0x0000000000007918 */ /* 0x000fe20000000000 */
[----:B--2---:R-:W-:-:S13]  /*08d0*/  ISETP.NE.AND P0, PT, R2, 0x4, PT ;  /* 0x000000040200780c */ /* 0x004fda0003f05270 */
[----:B------:R-:W-:Y:S05]  /*08e0*/  @P0 BRA `(.L_x_12) ;  /* 0x00000000004c0947 */ /* 0x000fea0003800000 */
[----:B-1----:R-:W1:Y:S01]  /*08f0*/  S2UR UR6, SR_CgaCtaId ;  /* 0x00000000000679c3 */ /* 0x002e620000008800 */
[----:B------:R-:W-:Y:S01]  /*0900*/  UMOV UR4, 0x1e0 ;  /* 0x000001e000047882 */ /* 0x000fe20000000000 */
[----:B------:R-:W-:Y:S01]  /*0910*/  UMOV UR5, 0x400 ;  /* 0x0000040000057882 */ /* 0x000fe20000000000 */
[----:B------:R-:W-:Y:S01]  /*0920*/  USEL UR4, UR4, 0x1a0, UP3 ;  /* 0x000001a004047887 */ /* 0x000fe20009800000 */
[----:B------:R-:W-:Y:S01]  /*0930*/  UMOV UR8, 0x1 ;  /* 0x0000000100087882 */ /* 0x000fe20000000000 */
[----:B------:R-:W-:Y:S01]  /*0940*/  ELECT P0, URZ, PT ;  /* 0x0000000000ff782f */ /* 0x000fe20003800000 */
[----:B------:R-:W-:-:S04]  /*0950*/  UIADD3 UR8, UPT, UPT, -UR8, 0x100000, URZ ;  /* 0x0010000008087890 */ /* 0x000fc8000fffe1ff */
[----:B------:R-:W-:Y:S02]  /*0960*/  USHF.L.U32 UR9, UR8, 0xb, URZ ;  /* 0x0000000b08097899 */ /* 0x000fe400080006ff */
[----:B------:R-:W-:Y:S02]  /*0970*/  USHF.L.U32 UR8, UR8, 0x1, URZ ;  /* 0x0000000108087899 */ /* 0x000fe400080006ff */
[----:B-1----:R-:W-:Y:S02]  /*0980*/  ULEA UR6, UR6, UR5, 0x18 ;  /* 0x0000000506067291 */ /* 0x002fe4000f8ec0ff */
[----:B------:R-:W-:-:S04]  /*0990*/  UIADD3 UR4, UPT, UPT, -UR4, 0x100000, URZ ;  /* 0x0010000004047890 */ /* 0x000fc8000fffe1ff */
[----:B------:R-:W-:Y:S02]  /*09a0*/  USHF.L.U32 UR5, UR4, 0xb, URZ ;  /* 0x0000000b04057899 */ /* 0x000fe400080006ff */
[----:B------:R-:W-:Y:S01]  /*09b0*/  USHF.L.U32 UR4, UR4, 0x1, URZ ;  /* 0x0000000104047899 */ /* 0x000fe200080006ff */
[----:B------:R-:W1:Y:S03]  /*09c0*/  FENCE.VIEW.ASYNC.S ;  /* 0x00000000000073c6 */ /* 0x000e660000000000 */
[----:B-1----:R2:W1:Y:S08]  /*09d0*/  SYNCS.EXCH.64 URZ, [UR6+0x50], UR8 ;  /* 0x0000500806ff75b2 */ /* 0x0024700008000100 */
[----:B------:R2:W1:Y:S01]  /*09e0*/  SYNCS.EXCH.64 URZ, [UR6+0x60], UR4 ;  /* 0x0000600406ff75b2 */ /* 0x0004620008000100 */
[----:B------:R2:W1:Y:S01]  /*09f0*/  SYNCS.EXCH.64 URZ, [UR6+0x58], UR8 ;  /* 0x0000580806ff75b2 */ /* 0x0004620008000100 */
[----:B------:R2:W1:Y:S02]  /*0a00*/  SYNCS.EXCH.64 URZ, [UR6+0x68], UR4 ;  /* 0x0000680406ff75b2 */ /* 0x0004640008000100 */
[----:B--2---:R-:W-:Y:S01]  /*0a10*/  NOP ;  /* 0x0000000000007918 */ /* 0x004fe20000000000 */
.L_x_12:
        /* <DEDUP_REMOVED lines=18> */
[----:B------:R2:W1:Y:S01]  /*0b40*/  SYNCS.EXCH.64 URZ, [UR4+0x90], UR6 ;  /* 0x0000900604ff75b2 */ /* 0x0004620008000100 */
[----:B------:R2:W1:Y:S01]  /*0b50*/  SYNCS.EXCH.64 URZ, [UR4+0x78], UR8 ;  /* 0x0000780804ff75b2 */ /* 0x0004620008000100 */
[----:B------:R2:W1:Y:S01]  /*0b60*/  SYNCS.EXCH.64 URZ, [UR4+0x98], UR6 ;  /* 0x0000980604ff75b2 */ /* 0x0004620008000100 */
[----:B------:R2:W1:Y:S01]  /*0b70*/  SYNCS.EXCH.64 URZ, [UR4+0x80], UR8 ;  /* 0x0000800804ff75b2 */ /* 0x0004620008000100 */
[----:B------:R2:W1:Y:S01]  /*0b80*/  SYNCS.EXCH.64 URZ, [UR4+0xa0], UR6 ;  /* 0x0000a00604ff75b2 */ /* 0x0004620008000100 */
[----:B------:R2:W1:Y:S01]  /*0b90*/  SYNCS.EXCH.64 URZ, [UR4+0x88], UR8 ;  /* 0x0000880804ff75b2 */ /* 0x0004620008000100 */
[----:B------:R2:W1:Y:S02]  /*0ba0*/  SYNCS.EXCH.64 URZ, [UR4+0xa8], UR6 ;  /* 0x0000a80604ff75b2 */ /* 0x0004640008000100 */
[----:B--2---:R-:W-:Y:S01]  /*0bb0*/  NOP ;  /* 0x0000000000007918 */ /* 0x004fe20000000000 */
.L_x_13:
[----:B------:R-:W2:Y:S01]  /*0bc0*/  SHFL.IDX PT, R2, R81, RZ, 0x1f ;  /* 0x00001fff51027589 */ /* 0x000ea200000e0000 */
[----:B------:R-:W1:Y:S01]  /*0bd0*/  S2UR UR48, SR_CgaCtaId ;  /* 0x00000000003079c3 */ /* 0x000e620000008800 */
[----:B------:R-:W-:Y:S01]  /*0be0*/  NOP ;  /* 0x0000000000007918 */ /* 0x000fe20000000000 */
[----:B--2---:R-:W-:-:S13]  /*0bf0*/  ISETP.NE.AND P0, PT, R2, 0x3, PT ;  /* 0x000000030200780c */ /* 0x004fda0003f05270 */
[----:B-1----:R-:W-:Y:S05]  /*0c00*/  @P0 BRA `(.L_x_14) ;  /* 0x0000000000340947 */ /* 0x002fea0003800000 */
[----:B------:R-:W-:Y:S01]  /*0c10*/  UMOV UR4, 0x400 ;  /* 0x0000040000047882 */ /* 0x000fe20000000000 */
[----:B------:R-:W-:Y:S01]  /*0c20*/  UMOV UR6, 0x20 ;  /* 0x0000002000067882 */ /* 0x000fe20000000000 */
[----:B------:R-:W-:Y:S02]  /*0c30*/  ULEA UR4, UR48, UR4, 0x18 ;  /* 0x0000000430047291 */ /* 0x000fe4000f8ec0ff */
[----:B------:R-:W-:-:S04]  /*0c40*/  UIADD3 UR6, UPT, UPT, -UR6, 0x100000, URZ ;  /* 0x0010000006067890 */ /* 0x000fc8000fffe1ff */
[----:B------:R-:W-:Y:S02]  /*0c50*/  USHF.L.U32 UR7, UR6, 0xb, URZ ;  /* 0x0000000b06077899 */ /* 0x000fe400080006ff */
[----:B------:R-:W-:Y:S01]  /*0c60*/  USHF.L.U32 UR6, UR6, 0x1, URZ ;  /* 0x0000000106067899 */ /* 0x000fe200080006ff */
[----:B------:R-:W-:Y:S01]  /*0c70*/  ELECT P0, URZ, PT ;  /* 0x0000000000ff782f */ /* 0x000fe20003800000 */
[----:B------:R-:W1:Y:S10]  /*0c80*/  FENCE.VIEW.ASYNC.S ;  /* 0x00000000000073c6 */ /* 0x000e740000000000 */
[----:B-1----:R1:W2:Y:S01]  /*0c90*/  SYNCS.EXCH.64 URZ, [UR4+0xb0], UR6 ;  /* 0x0000b00604ff75b2 */ /* 0x0022a20008000100 */
[----:B------:R1:W1:Y:S01]  /*0ca0*/  SYNCS.EXCH.64 URZ, [UR4+0xc0], UR6 ;  /* 0x0000c00604ff75b2 */ /* 0x0002620008000100 */
[----:B------:R1:W1:Y:S01]  /*0cb0*/  SYNCS.EXCH.64 URZ, [UR4+0xb8], UR6 ;  /* 0x0000b80604ff75b2 */ /* 0x0002620008000100 */
[----:B------:R1:W1:Y:S01]  /*0cc0*/  SYNCS.EXCH.64 URZ, [UR4+0xc8], UR6 ;  /* 0x0000c80604ff75b2 */ /* 0x0002620008000100 */
[----:B------:R-:W-:Y:S01]  /*0cd0*/  NOP ;  /* 0x0000000000007918 */ /* 0x000fe20000000000 */
.L_x_14:
[----:B-1----:R-:W1:Y:S01]  /*0ce0*/  LDCU UR4, c[0x0][0x36c] ;  /* 0x00006d80ff0477ac */ /* 0x002e620008000800 */
[----:B------:R-:W-:Y:S01]  /*0cf0*/  ISETP.NE.OR P3, PT, R0, 0x2, !P3 ;  /* 0x000000020000780c */ /* 0x000fe20005f65670 */
[----:B------:R-:W-:Y:S01]  /*0d00*/  NOP ;  /* 0x0000000000007918 */ /* 0x000fe20000000000 */
[----:B------:R-:W-:Y:S01]  /*0d10*/  LOP3.LUT R0, R69, 0x1f, RZ, 0xc0, !PT ;  /* 0x0000001f45007812 */ /* 0x000fe200078ec0ff */
[----:B------:R-:W-:Y:S02]  /*0d20*/  UISETP.NE.AND UP4, UPT, UR22, URZ, UPT ;  /* 0x000000ff1600728c */ /* 0x000fe4000bf85270 */
[----:B-1----:R-:W-:-:S09]  /*0d30*/  UISETP.EQ.U32.AND UP5, UPT, UR4, 0x1, UPT ;  /* 0x000000010400788c */ /* 0x002fd2000bfa2070 */
[----:B------:R-:W-:Y:S05]  /*0d40*/  BRA.U !UP5, `(.L_x_15) ;  /* 0x000000010d087547 */ /* 0x000fea000b800000 */
[----:B--234-:R-:W-:Y:S01]  /*0d50*/  UCGABAR_ARV ;  /* 0x00000000000079c7 */ /* 0x01cfe20008000000 */
[----:B------:R-:W-:Y:S05]  /*0d60*/  BRA `(.L_x_16) ;  /* 0x0000000000047947 */ /* 0x000fea0003800000 */
.L_x_15:
[----:B--234-:R-:W-:Y:S01]  /*0d70*/  NOP ;  /* 0x0000000000007918 */ /* 0x01cfe20000000000 */
.L_x_16:
[----:B------:R-:W1:Y:S01]  /*0d80*/  S2UR UR7, SR_CTAID.X ;  /* 0x00000000000779c3 */ /* 0x000e620000002500 */
[----:B------:R-:W-:-:S05]  /*0d90*/  CS2R.32 R3, SR_CgaSize ;  /* 0x0000000000037805 */ /* 0x000fca0000008a00 */
[----:B------:R-:W-:-:S05]  /*0da0*/  IMAD R3, R3, -0xa0, RZ ;  /* 0xffffff6003037824 */ /* 0x000fca00078e02ff */
[----:B------:R-:W-:-:S14]  /*0db0*/  R2UR UR5, R3 ;  /* 0x00000000030572ca */ /* 0x000fdc00000e0000 */
[----:B------:R-:W2:Y:S01]  /*0dc0*/  LDCU UR5, c[0x0][UR5+0x2b0] ;  /* 0x00005600050577ac */ /* 0x000ea20008000800 */
[----:B------:R-:W-:-:S05]  /*0dd0*/  CS2R.32 R3, SR_CgaSize ;  /* 0x0000000000037805 */ /* 0x000fca0000008a00 */
[----:B------:R-:W-:-:S05]  /*0de0*/  IMAD R3, R3, -0xa0, RZ ;  /* 0xffffff6003037824 */ /* 0x000fca00078e02ff */
[----:B------:R-:W-:-:S14]  /*0df0*/  R2UR UR4, R3 ;  /* 0x00000000030472ca */ /* 0x000fdc00000e0000 */
[----:B------:R-:W3:Y:S01]  /*0e00*/  LDCU UR4, c[0x0][UR4+0x2b4] ;  /* 0x00005680040477ac */ /* 0x000ee20008000800 */
[----:B------:R-:W4:Y:S01]  /*0e10*/  S2UR UR8, SR_CTAID.Y ;  /* 0x00000000000879c3 */ /* 0x000f220000002600 */
[----:B------:R-:W3:Y:S01]  /*0e20*/  LDCU UR23, c[0x0][0xb24] ;  /* 0x00016480ff1777ac */ /* 0x000ee20008000800 */
[----:B------:R-:W-:-:S05]  /*0e30*/  CS2R.32 R3, SR_CgaSize ;  /* 0x0000000000037805 */ /* 0x000fca0000008a00 */
[----:B------:R-:W-:-:S05]  /*0e40*/  IMAD R3, R3, -0xa0, RZ ;  /* 0xffffff6003037824 */ /* 0x000fca00078e02ff */
[----:B------:R-:W-:-:S14]  /*0e50*/  R2UR UR60, R3 ;  /* 0x00000000033c72ca */ /* 0x000fdc00000e0000 */
[----:B------:R-:W3:Y:S01]  /*0e60*/  LDCU UR60, c[0x0][UR60+0x2a0] ;  /* 0x000054003c3c77ac */ /* 0x000ee20008000800 */
[----:B------:R-:W1:Y:S01]  /*0e70*/  S2UR UR36, SR_CTAID.Z ;  /* 0x00000000002479c3 */ /* 0x000e620000002700 */
[----:B------:R-:W-:-:S05]  /*0e80*/  CS2R.32 R3, SR_CgaSize ;  /* 0x0000000000037805 */ /* 0x000fca0000008a00 */
[----:B------:R-:W-:-:S05]  /*0e90*/  IMAD R3, R3, -0xa0, RZ ;  /* 0xffffff6003037824 */ /* 0x000fca00078e02ff */
[----:B------:R-:W-:-:S14]  /*0ea0*/  R2UR UR57, R3 ;  /* 0x00000000033972ca */ /* 0x000fdc00000e0000 */
[----:B------:R-:W3:Y:S01]  /*0eb0*/  LDCU UR57, c[0x0][UR57+0x2a4] ;  /* 0x00005480393977ac */ /* 0x000ee20008000800 */
[----:B------:R-:W3:Y:S01]  /*0ec0*/  LDCU UR40, c[0x0][0xb24] ;  /* 0x00016480ff2877ac */ /* 0x000ee20008000800 */
[----:B-1----:R-:W-:Y:S01]  /*0ed0*/  I2FP.F32.U32 R3, UR7 ;  /* 0x0000000700037c45 */ /* 0x002fe20008201000 */
[----:B------:R-:W1:Y:S04]  /*0ee0*/  LDCU UR26, c[0x0][0xb30] ;  /* 0x00016600ff1a77ac */ /* 0x000e680008000800 */
[----:B--2---:R-:W-:Y:S01]  /*0ef0*/  FMUL R3, R3, UR5 ;  /* 0x0000000503037c20 */ /* 0x004fe20008400000 */
[----:B------:R-:W-:Y:S01]  /*0f00*/  USHF.L.U32 UR24, UR48, 0xb, URZ ;  /* 0x0000000b30187899 */ /* 0x000fe200080006ff */
[----:B----4-:R-:W-:Y:S01]  /*0f10*/  I2FP.F32.U32 R2, UR8 ;  /* 0x0000000800027c45 */ /* 0x010fe20008201000 */
[----:B---3--:R-:W-:-:S03]  /*0f20*/  UISETP.GE.AND UP2, UPT, UR23, 0x1, UPT ;  /* 0x000000011700788c */ /* 0x008fc6000bf46270 */
[----:B------:R-:W2:Y:S01]  /*0f30*/  F2I.U32.TRUNC.NTZ R3, R3 ;  /* 0x0000000300037305 */ /* 0x000ea2000020f000 */
[----:B------:R-:W-:Y:S01]  /*0f40*/  UMOV UR46, UR7 ;  /* 0x00000007002e7c82 */ /* 0x000fe20008000000 */
[----:B------:R-:W-:Y:S01]  /*0f50*/  FMUL R2, R2, UR4 ;  /* 0x0000000402027c20 */ /* 0x000fe20008400000 */
[----:B------:R-:W-:-:S05]  /*0f60*/  UMOV UR45, UR8 ;  /* 0x00000008002d7c82 */ /* 0x000fca0008000000 */
[----:B------:R-:W3:Y:S01]  /*0f70*/  F2I.U32.TRUNC.NTZ R2, R2 ;  /* 0x0000000200027305 */ /* 0x000ee2000020f000 */
[----:B--2---:R-:W-:Y:S02]  /*0f80*/  R2UR UR4, R3 ;  /* 0x00000000030472ca */ /* 0x004fe400000e0000 */
[----:B---3--:R-:W-:Y:S02]  /*0f90*/  R2UR UR6, R2 ;  /* 0x00000000020672ca */ /* 0x008fe400000e0000 */
[----:B------:R-:W-:-:S09]  /*0fa0*/  PRMT R2, RZ, 0x7610, R2 ;  /* 0x00007610ff027816 */ /* 0x000fd20000000002 */
[----:B------:R-:W-:-:S04]  /*0fb0*/  UIADD3 UR5, UPT, UPT, -UR4, URZ, URZ ;  /* 0x000000ff04057290 */ /* 0x000fc8000fffe1ff */
[----:B------:R-:W-:Y:S02]  /*0fc0*/  UIMAD UR60, UR60, UR5, UR7 ;  /* 0x000000053c3c72a4 */ /* 0x000fe4000f8e0207 */
[----:B------:R-:W-:-:S04]  /*0fd0*/  UIADD3 UR4, UPT, UPT, -UR6, URZ, URZ ;  /* 0x000000ff06047290 */ /* 0x000fc8000fffe1ff */
[----:B------:R-:W-:Y:S01]  /*0fe0*/  UIMAD UR57, UR57, UR4, UR8 ;  /* 0x00000004393972a4 */ /* 0x000fe2000f8e0208 */
[----:B-1----:R-:W-:Y:S11]  /*0ff0*/  BRA.U UP4, `(.L_x_17) ;  /* 0x0000000104247547 */ /* 0x002ff6000b800000 */
[----:B------:R-:W-:Y:S02]  /*1000*/  UISETP.NE.AND UP0, UPT, UR57, URZ, UPT ;  /* 0x000000ff3900728c */ /* 0x000fe4000bf05270 */
[----:B------:R-:W-:Y:S02]  /*1010*/  UISETP.NE.AND UP1, UPT, UR57, 0x1, UPT ;  /* 0x000000013900788c */ /* 0x000fe4000bf25270 */
[----:B------:R-:W-:Y:S02]  /*1020*/  UISETP.EQ.OR UP0, UPT, UR60, URZ, !UP0 ;  /* 0x000000ff3c00728c */ /* 0x000fe4000c702670 */
[----:B------:R-:W-:Y:S02]  /*1030*/  USEL UR4, URZ, 0x2, UP1 ;  /* 0x00000002ff047887 */ /* 0x000fe40008800000 */
[----:B------:R-:W-:Y:S02]  /*1040*/  USEL UR5, URZ, 0x1, !UP0 ;  /* 0x00000001ff057887 */ /* 0x000fe4000c000000 */
[----:B------:R-:W-:-:S04]  /*1050*/  UISETP.NE.AND UP0, UPT, UR60, URZ, UPT ;  /* 0x000000ff3c00728c */ /* 0x000fc8000bf05270 */
[----:B------:R-:W-:-:S04]  /*1060*/  USEL UR4, UR4, 0x2, UP0 ;  /* 0x0000000204047887 */ /* 0x000fc80008000000 */
[----:B------:R-:W-:-:S06]  /*1070*/  UIADD3 UR4, UPT, UPT, UR5, UR4, URZ ;  /* 0x0000000405047290 */ /* 0x000fcc000fffe0ff */
[----:B------:R-:W-:Y:S02]  /*1080*/  MOV R2, UR4 ;  /* 0x0000000400027c02 */ /* 0x000fe40008000f00 */
.L_x_17:
[----:B------:R-:W-:Y:S05]  /*1090*/  BRA.U !UP2, `(.L_x_18) ;  /* 0x000000010ad47547 */ /* 0x000fea000b800000 */
[----:B------:R-:W1:Y:S01]  /*10a0*/  LDCU.128 UR12, c[0x0][0xb10] ;  /* 0x00016200ff0c77ac */ /* 0x000e620008000c00 */
[----:B------:R-:W2:Y:S01]  /*10b0*/  LDCU UR6, c[0x0][0x370] ;  /* 0x00006e00ff0677ac */ /* 0x000ea20008000800 */
[----:B------:R-:W3:Y:S01]  /*10c0*/  LDCU UR5, c[0x0][0x374] ;  /* 0x00006e80ff0577ac */ /* 0x000ee20008000800 */
[----:B------:R-:W4:Y:S01]  /*10d0*/  LDCU UR25, c[0x0][0xb0c] ;  /* 0x00016180ff1977ac */ /* 0x000f220008000800 */
[----:B------:R-:W4:Y:S01]  /*10e0*/  LDCU UR4, c[0x0][0xb20] ;  /* 0x00016400ff0477ac */ /* 0x000f220008000800 */
[----:B------:R-:W4:Y:S01]  /*10f0*/  LDCU.64 UR8, c[0x0][0xb28] ;  /* 0x00016500ff0877ac */ /* 0x000f220008000a00 */
[----:B-1----:R-:W-:Y:S02]  /*1100*/  UISETP.NE.AND UP0, UPT, UR14, 0x1, UPT ;  /* 0x000000010e00788c */ /* 0x002fe4000bf05270 */
[----:B---3--:R-:W-:Y:S02]  /*1110*/  UIMAD.WIDE.U32 UR10, UR5, UR15, URZ ;  /* 0x0000000f050a72a5 */ /* 0x008fe4000f8e00ff */
[----:B--2---:R-:W-:-:S02]  /*1120*/  UIMAD.WIDE.U32 UR18, UR6, UR12, URZ ;  /* 0x0000000c061272a5 */ /* 0x004fc4000f8e00ff */
[----:B----4-:R-:W-:Y:S02]  /*1130*/  UISETP.NE.AND UP1, UPT, UR25, 0x1, UPT ;  /* 0x000000011900788c */ /* 0x010fe4000bf25270 */
[----:B------:R-:W-:Y:S01]  /*1140*/  UISETP.NE.AND UP2, UPT, UR23, 0x1, UPT ;  /* 0x000000011700788c */ /* 0x000fe2000bf45270 */
[----:B------:R-:W-:Y:S02]  /*1150*/  UMOV UR10, UR11 ;  /* 0x0000000b000a7c82 */ /* 0x000fe40008000000 */
[----:B------:R-:W-:Y:S01]  /*1160*/  UMOV UR18, UR19 ;  /* 0x0000001300127c82 */ /* 0x000fe20008000000 */
[----:B------:R-:W-:Y:S02]  /*1170*/  @UP0 USHF.R.U32.HI UR5, URZ, UR4, UR10 ;  /* 0x00000004ff050299 */ /* 0x000fe4000801160a */
[----:B------:R-:W-:Y:S02]  /*1180*/  UIMAD.WIDE.U32 UR20, UR45, UR15, URZ ;  /* 0x0000000f2d1472a5 */ /* 0x000fe4000f8e00ff */
[----:B------:R-:W-:-:S02]  /*1190*/  UIMAD.WIDE.U32 UR10, UR5, UR8, URZ ;  /* 0x00000008050a72a5 */ /* 0x000fc4000f8e00ff */
[----:B------:R-:W-:Y:S02]  /*11a0*/  @UP1 USHF.R.U32.HI UR6, URZ, UR13, UR18 ;  /* 0x0000000dff061299 */ /* 0x000fe40008011612 */
[----:B------:R-:W-:Y:S02]  /*11b0*/  UIMAD.WIDE.U32 UR16, UR46, UR12, URZ ;  /* 0x0000000c2e1072a5 */ /* 0x000fe4000f8e00ff */
[----:B------:R-:W-:Y:S01]  /*11c0*/  UIMAD.WIDE.U32 UR18, UR6, UR8, URZ ;  /* 0x00000008061272a5 */ /* 0x000fe2000f8e00ff */
[----:B------:R-:W-:Y:S01]  /*11d0*/  UMOV UR20, UR21 ;  /* 0x0000001500147c82 */ /* 0x000fe20008000000 */
[----:B------:R-:W-:Y:S01]  /*11e0*/  UMOV UR10, UR11 ;  /* 0x0000000b000a7c82 */ /* 0x000fe20008000000 */
[----:B------:R-:W-:Y:S02]  /*11f0*/  USHF.R.U32.HI UR20, URZ, UR4, UR20 ;  /* 0x00000004ff147299 */ /* 0x000fe40008011614 */
[----:B------:R-:W-:Y:S02]  /*1200*/  @UP2 USHF.R.U32.HI UR5, URZ, UR9, UR10 ;  /* 0x00000009ff052299 */ /* 0x000fe4000801160a */
[----:B------:R-:W-:Y:S01]  /*1210*/  UMOV UR7, UR19 ;  /* 0x0000001300077c82 */ /* 0x000fe20008000000 */
[----:B------:R-:W-:Y:S01]  /*1220*/  UMOV UR16, UR17 ;  /* 0x0000001100107c82 */ /* 0x000fe20008000000 */
[----:B------:R-:W-:-:S02]  /*1230*/  @UP2 USHF.R.U32.HI UR6, URZ, UR9, UR7 ;  /* 0x00000009ff062299 */ /* 0x000fc40008011607 */
[----:B------:R-:W-:Y:S02]  /*1240*/  USHF.R.U32.HI UR13, URZ, UR13, UR16 ;  /* 0x0000000dff0d7299 */ /* 0x000fe40008011610 */
[----:B------:R-:W-:Y:S02]  /*1250*/  USEL UR4, UR45, UR20, !UP0 ;  /* 0x000000142d047287 */ /* 0x000fe4000c000000 */
[----:B------:R-:W-:Y:S02]  /*1260*/  UIMAD UR7, UR5, UR23, URZ ;  /* 0x00000017050772a4 */ /* 0x000fe4000f8e02ff */
[----:B------:R-:W-:Y:S02]  /*1270*/  USEL UR5, UR46, UR13, !UP1 ;  /* 0x0000000d2e057287 */ /* 0x000fe4000c800000 */
[----:B------:R-:W-:Y:S02]  /*1280*/  UIMAD UR12, UR6, UR23, URZ ;  /* 0x00000017060c72a4 */ /* 0x000fe4000f8e02ff */
[----:B------:R-:W-:-:S02]  /*1290*/  UISETP.GE.AND UP0, UPT, UR4, UR7, UPT ;  /* 0x000000070400728c */ /* 0x000fc4000bf06270 */
[----:B------:R-:W-:Y:S02]  /*12a0*/  UIMAD.WIDE.U32 UR10, UR4, UR8, URZ ;  /* 0x00000008040a72a5 */ /* 0x000fe4000f8e00ff */
[----:B------:R-:W-:Y:S02]  /*12b0*/  UISETP.GE.OR UP0, UPT, UR5, UR12, UP0 ;  /* 0x0000000c0500728c */ /* 0x000fe40008706670 */
[----:B------:R-:W-:Y:S02]  /*12c0*/  UIMAD.WIDE.U32 UR12, UR5, UR8, URZ ;  /* 0x00000008050c72a5 */ /* 0x000fe4000f8e00ff */
[----:B------:R-:W-:Y:S01]  /*12d0*/  UIADD3 UR10, UPT, UPT, -UR4, URZ, URZ ;  /* 0x000000ff040a7290 */ /* 0x000fe2000fffe1ff */
[----:B------:R-:W-:Y:S01]  /*12e0*/  UMOV UR8, UR11 ;  /* 0x0000000b00087c82 */ /* 0x000fe20008000000 */
[----:B------:R-:W-:Y:S02]  /*12f0*/  UIADD3 UR11, UPT, UPT, -UR5, URZ, URZ ;  /* 0x000000ff050b7290 */ /* 0x000fe4000fffe1ff */
[----:B------:R-:W-:-:S03]  /*1300*/  USHF.R.U32.HI UR8, URZ, UR9, UR8 ;  /* 0x00000009ff087299 */ /* 0x000fc60008011608 */
[----:B------:R-:W-:Y:S01]  /*1310*/  @!UP0 UMOV UR7, UR13 ;  /* 0x0000000d00078c82 */ /* 0x000fe20008000000 */
[----:B------:R-:W-:Y:S02]  /*1320*/  UIMAD UR45, UR14, UR10, UR45 ;  /* 0x0000000a0e2d72a4 */ /* 0x000fe4000f8e022d */
[----:B------:R-:W-:Y:S02]  /*1330*/  USEL UR8, UR4, UR8, !UP2 ;  /* 0x0000000804087287 */ /* 0x000fe4000d000000 */
[----:B------:R-:W-:Y:S02]  /*1340*/  @!UP0 USHF.R.U32.HI UR7, URZ, UR9, UR7 ;  /* 0x00000009ff078299 */ /* 0x000fe40008011607 */
[----:B------:R-:W-:Y:S02]  /*1350*/  UIADD3 UR9, UPT, UPT, -UR8, URZ, URZ ;  /* 0x000000ff08097290 */ /* 0x000fe4000fffe1ff */
[----:B------:R-:W-:Y:S02]  /*1360*/  @!UP0 USEL UR7, UR5, UR7, !UP2 ;  /* 0x0000000705078287 */ /* 0x000fe4000d000000 */
[----:B------:R-:W-:-:S02]  /*1370*/  UIMAD UR9, UR23, UR9, UR4 ;  /* 0x00000009170972a4 */ /* 0x000fc4000f8e0204 */
[----:B------:R-:W-:Y:S02]  /*1380*/  @!UP0 UIADD3 UR8, UPT, UPT, UR8, -UR7, URZ ;  /* 0x8000000708088290 */ /* 0x000fe4000fffe0ff */
[----:B------:R-:W-:Y:S02]  /*1390*/  @!UP0 UIMAD UR6, UR9, UR6, UR7 ;  /* 0x00000006090682a4 */ /* 0x000fe4000f8e0207 */
[----:B------:R-:W-:Y:S02]  /*13a0*/  @!UP0 UIMAD UR4, UR8, UR23, UR5 ;  /* 0x00000017080482a4 */ /* 0x000fe4000f8e0205 */
[----:B------:R-:W-:Y:S02]  /*13b0*/  UIMAD UR46, UR25, UR11, UR46 ;  /* 0x0000000b192e72a4 */ /* 0x000fe4000f8e022e */
[----:B------:R-:W-:Y:S01]  /*13c0*/  UIMAD UR45, UR4, UR14, UR45 ;  /* 0x0000000e042d72a4 */ /* 0x000fe2000f8e022d */
[----:B------:R-:W-:Y:S02]  /*13d0*/  @!UP0 UMOV UR5, UR6 ;  /* 0x0000000600058c82 */ /* 0x000fe40008000000 */
[----:B------:R-:W-:-:S12]  /*13e0*/  UIMAD UR46, UR5, UR25, UR46 ;  /* 0x00000019052e72a4 */ /* 0x000fd8000f8e022e */
.L_x_18:
[----:B------:R-:W-:Y:S02]  /*13f0*/  UISETP.NE.AND UP1, UPT, UR26, 0x1, UPT ;  /* 0x000000011a00788c */ /* 0x000fe4000bf25270 */
[----:B------:R-:W-:Y:S02]  /*1400*/  UISETP.NE.AND UP0, UPT, UR22, 0x2, UPT ;  /* 0x000000021600788c */ /* 0x000fe4000bf05270 */
[----:B------:R-:W-:-:S05]  /*1410*/  ULOP3.LUT UR21, UR24, 0x800, URZ, 0xc0, !UPT ;  /* 0x0000080018157892 */ /* 0x000fca000f8ec0ff */
[----:B------:R-:W-:Y:S07]  /*1420*/  BRA.U UP1, `(.L_x_19) ;  /* 0x0000000101447547 */ /* 0x000fee000b800000 */
[----:B------:R-:W1:Y:S01]  /*1430*/  LDCU.128 UR8, c[0x0][0xb10] ;  /* 0x00016200ff0877ac */ /* 0x000e620008000c00 */
[----:B------:R-:W2:Y:S01]  /*1440*/  LDCU UR12, c[0x0][0xb0c] ;  /* 0x00016180ff0c77ac */ /* 0x000ea20008000800 */
[----:B------:R-:W3:Y:S01]  /*1450*/  LDCU UR13, c[0x0][0xb20] ;  /* 0x00016400ff0d77ac */ /* 0x000ee20008000800 */
[----:B-1----:R-:W-:Y:S02]  /*1460*/  UIMAD.WIDE.U32 UR6, UR46, UR8, URZ ;  /* 0x000000082e0672a5 */ /* 0x002fe4000f8e00ff */
[----:B------:R-:W-:Y:S02]  /*1470*/  UIMAD.WIDE.U32 UR4, UR45, UR11, URZ ;  /* 0x0000000b2d0472a5 */ /* 0x000fe4000f8e00ff */
[----:B--2---:R-:W-:Y:S02]  /*1480*/  UISETP.NE.AND UP2, UPT, UR12, 0x1, UPT ;  /* 0x000000010c00788c */ /* 0x004fe4000bf45270 */
[----:B------:R-:W-:Y:S01]  /*1490*/  UISETP.NE.AND UP1, UPT, UR10, 0x1, UPT ;  /* 0x000000010a00788c */ /* 0x000fe2000bf25270 */
[----:B------:R-:W-:-:S02]  /*14a0*/  UMOV UR6, UR7 ;  /* 0x0000000700067c82 */ /* 0x000fc40008000000 */
[----:B------:R-:W-:Y:S01]  /*14b0*/  UMOV UR4, UR5 ;  /* 0x0000000500047c82 */ /* 0x000fe20008000000 */
[----:B------:R-:W-:Y:S02]  /*14c0*/  USHF.R.U32.HI UR6, URZ, UR9, UR6 ;  /* 0x00000009ff067299 */ /* 0x000fe40008011606 */
[----:B---3--:R-:W-:Y:S02]  /*14d0*/  USHF.R.U32.HI UR4, URZ, UR13, UR4 ;  /* 0x0000000dff047299 */ /* 0x008fe40008011604 */
[----:B------:R-:W-:Y:S02]  /*14e0*/  USEL UR5, UR46, UR6, !UP2 ;  /* 0x000000062e057287 */ /* 0x000fe4000d000000 */
[----:B------:R-:W-:-:S04]  /*14f0*/  USEL UR4, UR45, UR4, !UP1 ;  /* 0x000000042d047287 */ /* 0x000fc8000c800000 */
[----:B------:R-:W-:Y:S02]  /*1500*/  UIADD3 UR6, UPT, UPT, UR5, -UR4, URZ ;  /* 0x8000000405067290 */ /* 0x000fe4000fffe0ff */
[----:B------:R-:W-:Y:S02]  /*1510*/  UIADD3 UR4, UPT, UPT, -UR5, UR4, URZ ;  /* 0x0000000405047290 */ /* 0x000fe4000fffe1ff */
[----:B------:R-:W-:Y:S02]  /*1520*/  UIMAD UR45, UR6, UR10, UR45 ;  /* 0x0000000a062d72a4 */ /* 0x000fe4000f8e022d */
[----:B------:R-:W-:-:S12]  /*1530*/  UIMAD UR46, UR4, UR12, UR46 ;  /* 0x0000000c042e72a4 */ /* 0x000fd8000f8e022e */
.L_x_19:
[----:B------:R-:W-:Y:S05]  /*1540*/  BRA.U !UP5, `(.L_x_20) ;  /* 0x000000010d0c7547 */ /* 0x000fea000b800000 */
[----:B------:R-:W-:Y:S01]  /*1550*/  UCGABAR_WAIT ;  /* 0x0000000000007dc7 */ /* 0x000fe20008000000 */
[----:B------:R-:W-:Y:S01]  /*1560*/  CCTL.IVALL ;  /* 0x00000000ff00798f */ /* 0x000fe20002000000 */
[----:B------:R-:W-:Y:S05]  /*1570*/  BRA `(.L_x_21) ;  /* 0x0000000000047947 */ /* 0x000fea0003800000 */
.L_x_20:
[----:B------:R-:W-:Y:S06]  /*1580*/  BAR.SYNC.DEFER_BLOCKING 0x0 ;  /* 0x0000000000007b1d */ /* 0x000fec0000010000 */
.L_x_21:
[----:B------:R-:W-:Y:S05]  /*1590*/  BRA.U UP0, `(.L_x_22) ;  /* 0x0000001100987547 */ /* 0x000fea000b800000 */
[----:B------:R-:W1:Y:S01]  /*15a0*/  LDCU UR6, c[0x0][0x38c] ;  /* 0x00007180ff0677ac */ /* 0x000e620008000800 */
[----:B------:R-:W-:Y:S01]  /*15b0*/  PLOP3.LUT P1, PT, PT, PT, UP3, 0x80, 0x8 ;  /* 0x000000000008781c */ /* 0x000fe20003f2f038 */
[----:B------:R-:W-:Y:S01]  /*15c0*/  IMAD.MOV.U32 R12, RZ, RZ, 0x1 ;  /* 0x00000001ff0c7424 */ /* 0x000fe200078e00ff */
[----:B------:R-:W-:Y:S01]  /*15d0*/  ISETP.EQ.OR P2, PT, R0, RZ, P3 ;  /* 0x000000ff0000720c */ /* 0x000fe20001f42670 */
[----:B------:R-:W-:Y:S01]  /*15e0*/  UISETP.NE.AND UP1, UPT, UR22, URZ, UPT ;  /* 0x000000ff1600728c */ /* 0x000fe2000bf25270 */
[----:B------:R-:W-:Y:S02]  /*15f0*/  PLOP3.LUT P1, PT, P1, PT, PT, 0x8, 0x80 ;  /* 0x000000000080781c */ /* 0x000fe40000f2e170 */
[----:B------:R-:W-:Y:S01]  /*1600*/  CS2R R10, SRZ ;  /* 0x00000000000a7805 */ /* 0x000fe2000001ff00 */
[----:B------:R-:W-:Y:S01]  /*1610*/  IMAD.MOV.U32 R9, RZ, RZ, RZ ;  /* 0x000000ffff097224 */ /* 0x000fe200078e00ff */
[----:B------:R-:W2:Y:S01]  /*1620*/  LDCU UR39, c[0x0][0x370] ;  /* 0x00006e00ff2777ac */ /* 0x000ea20008000800 */
[----:B------:R-:W-:Y:S01]  /*1630*/  IMAD.MOV.U32 R8, RZ, RZ, 0x1 ;  /* 0x00000001ff087424 */ /* 0x000fe200078e00ff */
[----:B------:R-:W3:Y:S01]  /*1640*/  LDCU.64 UR28, c[0x0][0x348] ;  /* 0x00006900ff1c77ac */ /* 0x000ee20008000a00 */
[----:B------:R-:W-:-:S02]  /*1650*/  USHF.R.U32.HI UR44, URZ, 0x6, UR21 ;  /* 0x00000006ff2c7899 */ /* 0x000fc40008011615 */
[----:B-1----:R-:W-:Y:S02]  /*1660*/  UIADD3 UR5, UPT, UPT, UR6, 0x3f, URZ ;  /* 0x0000003f06057890 */ /* 0x002fe4000fffe0ff */
[----:B------:R-:W-:Y:S02]  /*1670*/  UIADD3 UR47, UPT, UPT, UR6, 0x7e, URZ ;  /* 0x0000007e062f7890 */ /* 0x000fe4000fffe0ff */
[----:B------:R-:W-:Y:S01]  /*1680*/  USHF.R.S32.HI UR4, URZ, 0x1f, UR5 ;  /* 0x0000001fff047899 */ /* 0x000fe20008011405 */
[----:B------:R-:W1:Y:S03]  /*1690*/  LDCU UR38, c[0x0][0x374] ;  /* 0x00006e80ff2677ac */ /* 0x000e660008000800 */
[----:B------:R-:W-:Y:S02]  /*16a0*/  ULEA.HI UR4, UR4, UR5, URZ, 0x6 ;  /* 0x0000000504047291 */ /* 0x000fe4000f8f30ff */
[----:B------:R-:W-:-:S02]  /*16b0*/  USEL UR25, UR34, 0x2, UP1 ;  /* 0x0000000222197887 */ /* 0x000fc40008800000 */
[----:B------:R-:W-:Y:S02]  /*16c0*/  USHF.R.S32.HI UR42, URZ, 0x6, UR4 ;  /* 0x00000006ff2a7899 */ /* 0x000fe40008011404 */
[----:B------:R-:W-:Y:S02]  /*16d0*/  UIADD3 UR4, UPT, UPT, UR6, -0x1, URZ ;  /* 0xffffffff06047890 */ /* 0x000fe4000fffe0ff */
[----:B------:R-:W-:Y:S02]  /*16e0*/  UISETP.LT.U32.AND UP0, UPT, UR42, 0x3, UPT ;  /* 0x000000032a00788c */ /* 0x000fe4000bf01070 */
[----:B------:R-:W-:Y:S02]  /*16f0*/  UISETP.GE.U32.AND UP2, UPT, UR4, -0x7f, UPT ;  /* 0xffffff810400788c */ /* 0x000fe4000bf46070 */
[----:B------:R-:W-:Y:S01]  /*1700*/  USEL UR41, UR42, 0x3, UP0 ;  /* 0x000000032a297887 */ /* 0x000fe20008000000 */
[----:B------:R-:W-:-:S03]  /*1710*/  UMOV UR5, URZ ;  /* 0x000000ff00057c82 */ /* 0x000fc60008000000 */
[----:B------:R-:W-:Y:S02]  /*1720*/  UIADD3 UR24, UPT, UPT, UR41, -0x1, URZ ;  /* 0xffffffff29187890 */ /* 0x000fe4000fffe0ff */
[----:B------:R-:W-:-:S03]  /*1730*/  UIADD3 UR43, UPT, UPT, UR42, -UR41, URZ ;  /* 0x800000292a2b7290 */ /* 0x000fc6000fffe0ff */
[----:B------:R-:W-:-:S04]  /*1740*/  @UP2 UIADD3 UR24, UPT, UPT, UR41, URZ, URZ ;  /* 0x000000ff29182290 */ /* 0x000fc8000fffe0ff */
[----:B-123--:R-:W-:-:S12]  /*1750*/  UIADD3 UR24, UPT, UPT, UR24, 0x1, URZ ;  /* 0x0000000118187890 */ /* 0x00efd8000fffe0ff */
.L_x_42:
[----:B------:R-:W-:Y:S01]  /*1760*/  UISETP.NE.AND UP0, UPT, UR48, URZ, UPT ;  /* 0x000000ff3000728c */ /* 0x000fe2000bf05270 */
[----:B------:R-:W1:Y:S08]  /*1770*/  S2UR UR48, SR_CgaCtaId ;  /* 0x00000000003079c3 */ /* 0x000e700000008800 */
[----:B------:R-:W-:Y:S05]  /*1780*/  BRA.U UP0, `(.L_x_23) ;  /* 0x0000000100347547 */ /* 0x000fea000b800000 */
[----:B------:R-:W2:Y:S01]  /*1790*/  S2R R0, SR_CgaCtaId ;  /* 0x0000000000007919 */ /* 0x000ea20000008800 */
[----:B------:R-:W-:-:S04]  /*17a0*/  MOV R2, 0x400 ;  /* 0x0000040000027802 */ /* 0x000fc80000000f00 */
[----:B--2---:R-:W-:Y:S02]  /*17b0*/  LEA R0, R0, R2, 0x18 ;  /* 0x0000000200007211 */ /* 0x004fe400078ec0ff */
[----:B------:R-:W-:-:S03]  /*17c0*/  SHF.L.U32 R2, R8, 0x1f, RZ ;  /* 0x0000001f08027819 */ /* 0x000fc600000006ff */
[----:B------:R-:W-:-:S04]  /*17d0*/  IMAD R0, R9, 0x8, R0 ;  /* 0x0000000809007824 */ /* 0x000fc800078e0200 */
[----:B------:R-:W2:Y:S02]  /*17e0*/  SYNCS.PHASECHK.TRANS64.TRYWAIT P0, [R0+URZ+0xc0], R2 ;  /* 0x0000c002000075a7 */ /* 0x000ea400080011ff */
[----:B--2---:R-:W-:Y:S05]  /*17f0*/  @!P0 BRA `(.L_x_24) ;  /* 0x0000004c00a48947 */ /* 0x004fea0003800000 */
.L_x_101:
[----:B------:R-:W-:Y:S01]  /*1800*/  VIADD R9, R9, 0x1 ;  /* 0x0000000109097836 */ /* 0x000fe20000000000 */
[----:B------:R2:W-:Y:S04]  /*1810*/  SYNCS.ARRIVE.TRANS64.A1T0 RZ, [R0+URZ+0xb0], RZ ;  /* 0x0000b0ff00ff79a7 */ /* 0x0005e800081000ff */
[----:B------:R-:W-:-:S04]  /*1820*/  ISETP.NE.AND P0, PT, R9, 0x2, PT ;  /* 0x000000020900780c */ /* 0x000fc80003f05270 */
[----:B------:R-:W-:Y:S02]  /*1830*/  SEL R9, R9, RZ, P0 ;  /* 0x000000ff09097207 */ /* 0x000fe40000000000 */
[----:B--2---:R-:W-:-:S04]  /*1840*/  SEL R0, RZ, 0x1, P0 ;  /* 0x00000001ff007807 */ /* 0x004fc80000000000 */
[----:B------:R-:W-:-:S07]  /*1850*/  LOP3.LUT R8, R8, R0, RZ, 0x3c, !PT ;  /* 0x0000000008087212 */ /* 0x000fce00078e3cff */
.L_x_23:
[----:B------:R-:W-:Y:S01]  /*1860*/  UMOV UR6, 0x400 ;  /* 0x0000040000067882 */ /* 0x000fe20000000000 */
[----:B------:R-:W-:Y:S01]  /*1870*/  SHF.L.U32 R0, R12, 0x1f, RZ ;  /* 0x0000001f0c007819 */ /* 0x000fe200000006ff */
[----:B-1----:R-:W-:Y:S02]  /*1880*/  ULEA UR6, UR48, UR6, 0x18 ;  /* 0x0000000630067291 */ /* 0x002fe4000f8ec0ff */
[----:B------:R-:W-:Y:S02]  /*1890*/  UISETP.GE.U32.AND UP0, UPT, UR47, 0x7f, UPT ;  /* 0x0000007f2f00788c */ /* 0x000fe4000bf06070 */
[----:B------:R-:W-:Y:S02]  /*18a0*/  ULEA UR4, UR5, UR6, 0x3 ;  /* 0x0000000605047291 */ /* 0x000fe4000f8e18ff */
[----:B------:R-:W-:Y:S02]  /*18b0*/  USHF.L.U32 UR11, UR45, 0x6, URZ ;  /* 0x000000062d0b7899 */ /* 0x000fe400080006ff */
[----:B------:R-:W-:Y:S01]  /*18c0*/  ULEA UR35, UR46, UR44, 0x6 ;  /* 0x0000002c2e237291 */ /* 0x000fe2000f8e30ff */
[----:B------:R-:W-:-:S04]  /*18d0*/  UMOV UR13, URZ ;  /* 0x000000ff000d7c82 */ /* 0x000fc80008000000 */
[----:B------:R1:W2:Y:S01]  /*18e0*/  SYNCS.PHASECHK.TRANS64.TRYWAIT P0, [UR4+0x18], R0 ;  /* 0x00001800ff0075a7 */ /* 0x0002a20008001104 */
[----:B------:R-:W-:Y:S06]  /*18f0*/  BRA.U !UP0, `(.L_x_25) ;  /* 0x0000000108bc7547 */ /* 0x000fec000b800000 */
[----:B------:R-:W-:Y:S01]  /*1900*/  UMOV UR7, URZ ;  /* 0x000000ff00077c82 */ /* 0x000fe20008000000 */
[----:B------:R-:W-:-:S05]  /*1910*/  UMOV UR4, UR5 ;  /* 0x0000000500047c82 */ /* 0x000fca0008000000 */
.L_x_31:
[----:B------:R-:W-:Y:S01]  /*1920*/  ULEA UR33, UR4, UR6, 0x3 ;  /* 0x0000000604217291 */ /* 0x000fe2000f8e18ff */
[----:B--2---:R-:W-:Y:S01]  /*1930*/  @!P3 MOV R2, 0x2000 ;  /* 0x000020000002b802 */ /* 0x004fe20000000f00 */
[----:B--2-4-:R-:W-:Y:S10]  /*1940*/  @P0 BRA `(.L_x_26) ;  /* 0x00000000000c0947 */ /* 0x014ff40003800000 */
[----:B------:R-:W-:-:S04]  /*1950*/  SHF.L.U32 R3, R12, 0x1f, RZ ;  /* 0x0000001f0c037819 */ /* 0x000fc800000006ff */
[----:B------:R-:W2:Y:S02]  /*1960*/  SYNCS.PHASECHK.TRANS64.TRYWAIT P0, [UR33+0x18], R3 ;  /* 0x00001803ff0075a7 */ /* 0x000ea40008001121 */
[----:B--2---:R-:W-:Y:S05]  /*1970*/  @!P0 BRA `(.L_x_27) ;  /* 0x0000004c00588947 */ /* 0x004fea0003800000 */
.L_x_26:
[----:B------:R2:W-:Y:S01]  /*1980*/  @!P3 SYNCS.ARRIVE.TRANS64 RZ, [UR33], R2 ;  /* 0x00000002ffffb9a7 */ /* 0x0005e20008000021 */
[----:B------:R-:W-:-:S04]  /*1990*/  ULOP3.LUT UR5, UR25, 0x2, URZ, 0xfc, !UPT ;  /* 0x0000000219057892 */ /* 0x000fc8000f8efcff */
[----:B------:R-:W-:-:S09]  /*19a0*/  UISETP.NE.AND UP0, UPT, UR5, 0x2, UPT ;  /* 0x000000020500788c */ /* 0x000fd2000bf05270 */
[----:B------:R-:W-:Y:S05]  /*19b0*/  BRA.U UP0, `(.L_x_28) ;  /* 0x0000000100047547 */ /* 0x000fea000b800000 */
[----:B------:R-:W-:Y:S05]  /*19c0*/  BPT.TRAP 0x1 ;  /* 0x000000040000795c */ /* 0x000fea0000300000 */
.L_x_28:
[----:B------:R-:W-:Y:S04]  /*19d0*/  BSSY.RECONVERGENT B0, `(.L_x_29) ;  /* 0x0000003000007945 */ /* 0x000fe80003800200 */
[----:B------:R-:W-:Y:S05]  /*19e0*/  @P2 BRA `(.L_x_30) ;  /* 0x0000000000042947 */ /* 0x000fea0003800000 */
[----:B------:R-:W-:Y:S05]  /*19f0*/  BPT.TRAP 0x1 ;  /* 0x000000040000795c */ /* 0x000fea0000300000 */
.L_x_30:
[----:B------:R-:W-:Y:S05]  /*1a00*/  BSYNC.RECONVERGENT B0 ;  /* 0x0000000000007941 */ /* 0x000fea0003800200 */
.L_x_29:
[----:B------:R-:W-:Y:S02]  /*1a10*/  UIADD3 UR5, UPT, UPT, UR4, 0x1, URZ ;  /* 0x0000000104057890 */ /* 0x000fe4000fffe0ff */
[----:B------:R-:W-:Y:S02]  /*1a20*/  UIADD3 UR16, UP1, UPT, UR28, 0x80, URZ ;  /* 0x000000801c107890 */ /* 0x000fe4000ff3e0ff */
[----:B------:R-:W-:Y:S02]  /*1a30*/  UISETP.NE.AND UP0, UPT, UR5, 0x3, UPT ;  /* 0x000000030500788c */ /* 0x000fe4000bf05270 */
[----:B------:R-:W-:Y:S02]  /*1a40*/  USHF.L.U32 UR34, UR7, 0x6, URZ ;  /* 0x0000000607227899 */ /* 0x000fe400080006ff */
[----:B------:R-:W-:Y:S02]  /*1a50*/  USEL UR9, URZ, 0x1, UP0 ;  /* 0x00000001ff097887 */ /* 0x000fe40008000000 */
[----:B------:R-:W-:-:S02]  /*1a60*/  USEL UR5, UR5, URZ, UP0 ;  /* 0x000000ff05057287 */ /* 0x000fc40008000000 */
[----:B------:R-:W-:Y:S02]  /*1a70*/  UIADD3 UR14, UP0, UPT, UR28, 0x180, URZ ;  /* 0x000001801c0e7890 */ /* 0x000fe4000ff1e0ff */
[----:B------:R-:W-:Y:S01]  /*1a80*/  ULEA UR8, UR5, UR6, 0x3 ;  /* 0x0000000605087291 */ /* 0x000fe2000f8e18ff */
[----:B------:R-:W-:Y:S01]  /*1a90*/  LOP3.LUT R12, R12, UR9, RZ, 0x3c, !PT ;  /* 0x000000090c0c7c12 */ /* 0x000fe2000f8e3cff */
[----:B------:R-:W-:Y:S02]  /*1aa0*/  UIADD3.X UR17, UPT, UPT, URZ, UR29, URZ, UP1, !UPT ;  /* 0x0000001dff117290 */ /* 0x000fe40008ffe4ff */
[----:B------:R-:W-:Y:S01]  /*1ab0*/  UIADD3.X UR15, UPT, UPT, URZ, UR29, URZ, UP0, !UPT ;  /* 0x0000001dff0f7290 */ /* 0x000fe200087fe4ff */
[----:B-1----:R-:W-:Y:S01]  /*1ac0*/  SHF.L.U32 R0, R12, 0x1f, RZ ;  /* 0x0000001f0c007819 */ /* 0x002fe200000006ff */
[----:B------:R-:W-:Y:S01]  /*1ad0*/  UMOV UR18, 0x0 ;  /* 0x0000000000127882 */ /* 0x000fe20000000000 */
[----:B------:R-:W-:Y:S01]  /*1ae0*/  UMOV UR19, 0x10000000 ;  /* 0x1000000000137882 */ /* 0x000fe20000000000 */
[----:B------:R-:W-:Y:S01]  /*1af0*/  UMOV UR12, UR36 ;  /* 0x00000024000c7c82 */ /* 0x000fe20008000000 */
[----:B------:R3:W4:Y:S01]  /*1b00*/  SYNCS.PHASECHK.TRANS64.TRYWAIT P0, [UR8+0x18], R0 ;  /* 0x00001800ff0075a7 */ /* 0x0007220008001108 */
[----:B------:R-:W-:Y:S01]  /*1b10*/  USHF.L.U32 UR8, UR4, 0xc, URZ ;  /* 0x0000000c04087899 */ /* 0x000fe200080006ff */
[----:B------:R-:W-:-:S02]  /*1b20*/  UMOV UR9, UR33 ;  /* 0x0000002100097c82 */ /* 0x000fc40008000000 */
[----:B------:R-:W-:Y:S01]  /*1b30*/  UMOV UR4, 0x30000 ;  /* 0x0003000000047882 */ /* 0x000fe20000000000 */
[----:B------:R-:W-:Y:S02]  /*1b40*/  ULOP3.LUT UR32, UR8, UR21, URZ, 0xfc, !UPT ;  /* 0x0000001508207292 */ /* 0x000fe4000f8efcff */
[----:B------:R-:W-:Y:S02]  /*1b50*/  UIADD3 UR8, UPT, UPT, UR6, 0x5400, UR8 ;  /* 0x0000540006087890 */ /* 0x000fe4000fffe008 */
[----:B------:R-:W-:Y:S01]  /*1b60*/  UIADD3 UR32, UPT, UPT, UR6, 0x2400, UR32 ;  /* 0x0000240006207890 */ /* 0x000fe2000fffe020 */
[----:B------:R-:W-:Y:S01]  /*1b70*/  UMOV UR10, UR34 ;  /* 0x00000022000a7c82 */ /* 0x000fe20008000000 */
[----:B------:R-:W-:Y:S01]  /*1b80*/  UIADD3 UR7, UPT, UPT, UR7, 0x1, URZ ;  /* 0x0000000107077890 */ /* 0x000fe2000fffe0ff */
[----:B------:R-:W-:-:S03]  /*1b90*/  UMOV UR13, UR24 ;  /* 0x00000018000d7c82 */ /* 0x000fc60008000000 */
[----:B------:R-:W-:-:S03]  /*1ba0*/  UISETP.NE.AND UP0, UPT, UR7, UR24, UPT ;  /* 0x000000180700728c */ /* 0x000fc6000bf05270 */
[----:B------:R1:W-:Y:S01]  /*1bb0*/  UTMALDG.3D.MULTICAST [UR32], [UR16], UR4, desc[UR18] ;  /* 0x00001220100073b4 */ /* 0x0003e20008011804 */
[----:B------:R3:W-:Y:S01]  /*1bc0*/  UTMALDG.3D [UR8], [UR14], desc[UR18] ;  /* 0x000012080e0075b4 */ /* 0x0007e20008011000 */
[----:B-1----:R-:W-:-:S04]  /*1bd0*/  UMOV UR4, UR5 ;  /* 0x0000000500047c82 */ /* 0x002fc80008000000 */
[----:B---3--:R-:W-:Y:S05]  /*1be0*/  BRA.U UP0, `(.L_x_31) ;  /* 0xfffffffd004c7547 */ /* 0x008fea000b83ffff */
.L_x_25:
[----:B------:R-:W-:Y:S01]  /*1bf0*/  ULEA UR4, UR5, UR6, 0x3 ;  /* 0x0000000605047291 */ /* 0x000fe2000f8e18ff */
[----:B-1----:R-:W-:Y:S01]  /*1c00*/  SHF.L.U32 R0, R12, 0x1f, RZ ;  /* 0x0000001f0c007819 */ /* 0x002fe200000006ff */
[----:B------:R-:W-:Y:S01]  /*1c10*/  @!P1 SYNCS.ARRIVE.TRANS64.A1T0 RZ, [UR6+0x48], RZ ;  /* 0x000048ffffff99a7 */ /* 0x000fe20008100006 */
[----:B------:R-:W-:-:S06]  /*1c20*/  UISETP.GT.AND UP0, UPT, UR42, UR41, UPT ;  /* 0x000000292a00728c */ /* 0x000fcc000bf04270 */
[----:B--2-4-:R1:W2:Y:S03]  /*1c30*/  SYNCS.PHASECHK.TRANS64.TRYWAIT P0, [UR4+0x18], R0 ;  /* 0x00001800ff0075a7 */ /* 0x0142a60008001104 */
[----:B------:R-:W-:Y:S05]  /*1c40*/  BRA.U !UP0, `(.L_x_32) ;  /* 0x0000000108c07547 */ /* 0x000fea000b800000 */
[----:B------:R-:W-:Y:S01]  /*1c50*/  UIADD3 UR26, UPT, UPT, UR43, UR13, URZ ;  /* 0x0000000d2b1a7290 */ /* 0x000fe2000fffe0ff */
[----:B------:R-:W-:-:S11]  /*1c60*/  UMOV UR4, UR5 ;  /* 0x0000000500047c82 */ /* 0x000fd60008000000 */
.L_x_38:
[----:B------:R-:W-:Y:S01]  /*1c70*/  ULEA UR17, UR4, UR6, 0x3 ;  /* 0x0000000604117291 */ /* 0x000fe2000f8e18ff */
[----:B--2---:R-:W-:Y:S01]  /*1c80*/  @!P3 MOV R2, 0x2000 ;  /* 0x000020000002b802 */ /* 0x004fe20000000f00 */
[----:B--2-4-:R-:W-:Y:S10]  /*1c90*/  @P0 BRA `(.L_x_33) ;  /* 0x00000000000c0947 */ /* 0x014ff40003800000 */
[----:B------:R-:W-:-:S04]  /*1ca0*/  SHF.L.U32 R3, R12, 0x1f, RZ ;  /* 0x0000001f0c037819 */ /* 0x000fc800000006ff */
[----:B------:R-:W2:Y:S02]  /*1cb0*/  SYNCS.PHASECHK.TRANS64.TRYWAIT P0, [UR17+0x18], R3 ;  /* 0x00001803ff0075a7 */ /* 0x000ea40008001111 */
[----:B--2---:R-:W-:Y:S05]  /*1cc0*/  @!P0 BRA `(.L_x_34) ;  /* 0x00000048009c8947 */ /* 0x004fea0003800000 */
.L_x_33:
[----:B------:R2:W-:Y:S01]  /*1cd0*/  @!P3 SYNCS.ARRIVE.TRANS64 RZ, [UR17], R2 ;  /* 0x00000002ffffb9a7 */ /* 0x0005e20008000011 */
[----:B------:R-:W-:-:S04]  /*1ce0*/  ULOP3.LUT UR5, UR25, 0x2, URZ, 0xfc, !UPT ;  /* 0x0000000219057892 */ /* 0x000fc8000f8efcff */
[----:B------:R-:W-:-:S09]  /*1cf0*/  UISETP.NE.AND UP0, UPT, UR5, 0x2, UPT ;  /* 0x000000020500788c */ /* 0x000fd2000bf05270 */
[----:B------:R-:W-:Y:S05]  /*1d00*/  BRA.U UP0, `(.L_x_35) ;  /* 0x0000000100047547 */ /* 0x000fea000b800000 */
[----:B------:R-:W-:Y:S05]  /*1d10*/  BPT.TRAP 0x1 ;  /* 0x000000040000795c */ /* 0x000fea0000300000 */
.L_x_35:
[----:B------:R-:W-:Y:S04]  /*1d20*/  BSSY.RECONVERGENT B0, `(.L_x_36) ;  /* 0x0000003000007945 */ /* 0x000fe80003800200 */
[----:B------:R-:W-:Y:S05]  /*1d30*/  @P2 BRA `(.L_x_37) ;  /* 0x0000000000042947 */ /* 0x000fea0003800000 */
[----:B------:R-:W-:Y:S05]  /*1d40*/  BPT.TRAP 0x1 ;  /* 0x000000040000795c */ /* 0x000fea0000300000 */
.L_x_37:
[----:B------:R-:W-:Y:S05]  /*1d50*/  BSYNC.RECONVERGENT B0 ;  /* 0x0000000000007941 */ /* 0x000fea0003800200 */
.L_x_36:
[----:B------:R-:W-:Y:S02]  /*1d60*/  UIADD3 UR5, UPT, UPT, UR4, 0x1, URZ ;  /* 0x0000000104057890 */ /* 0x000fe4000fffe0ff */
[----:B------:R-:W-:Y:S02]  /*1d70*/  UIADD3 UR14, UP1, UPT, UR28, 0x80, URZ ;  /* 0x000000801c0e7890 */ /* 0x000fe4000ff3e0ff */
[----:B------:R-:W-:Y:S02]  /*1d80*/  UISETP.NE.AND UP0, UPT, UR5, 0x3, UPT ;  /* 0x000000030500788c */ /* 0x000fe4000bf05270 */
[----:B------:R-:W-:Y:S02]  /*1d90*/  USHF.L.U32 UR18, UR13, 0x6, URZ ;  /* 0x000000060d127899 */ /* 0x000fe400080006ff */
[----:B------:R-:W-:Y:S02]  /*1da0*/  USEL UR8, URZ, 0x1, UP0 ;  /* 0x00000001ff087887 */ /* 0x000fe40008000000 */
[----:B------:R-:W-:-:S02]  /*1db0*/  USEL UR5, UR5, URZ, UP0 ;  /* 0x000000ff05057287 */ /* 0x000fc40008000000 */
[----:B------:R-:W-:Y:S02]  /*1dc0*/  UIADD3 UR22, UP0, UPT, UR28, 0x180, URZ ;  /* 0x000001801c167890 */ /* 0x000fe4000ff1e0ff */
[----:B------:R-:W-:Y:S01]  /*1dd0*/  LOP3.LUT R12, R12, UR8, RZ, 0x3c, !PT ;  /* 0x000000080c0c7c12 */ /* 0x000fe2000f8e3cff */
[----:B------:R-:W-:Y:S02]  /*1de0*/  USHF.L.U32 UR8, UR4, 0xc, URZ ;  /* 0x0000000c04087899 */ /* 0x000fe400080006ff */
[----:B------:R-:W-:Y:S01]  /*1df0*/  ULEA UR7, UR5, UR6, 0x3 ;  /* 0x0000000605077291 */ /* 0x000fe2000f8e18ff */
[----:B-1----:R-:W-:Y:S01]  /*1e00*/  SHF.L.U32 R0, R12, 0x1f, RZ ;  /* 0x0000001f0c007819 */ /* 0x002fe200000006ff */
[----:B------:R-:W-:Y:S02]  /*1e10*/  ULOP3.LUT UR16, UR8, UR21, URZ, 0xfc, !UPT ;  /* 0x0000001508107292 */ /* 0x000fe4000f8efcff */
[----:B------:R-:W-:Y:S02]  /*1e20*/  UIADD3.X UR15, UPT, UPT, URZ, UR29, URZ, UP1, !UPT ;  /* 0x0000001dff0f7290 */ /* 0x000fe40008ffe4ff */
[----:B------:R-:W-:-:S02]  /*1e30*/  UIADD3 UR16, UPT, UPT, UR6, 0x2400, UR16 ;  /* 0x0000240006107890 */ /* 0x000fc4000fffe010 */
[----:B------:R-:W-:Y:S01]  /*1e40*/  UIADD3 UR8, UPT, UPT, UR6, 0x5400, UR8 ;  /* 0x0000540006087890 */ /* 0x000fe2000fffe008 */
[----:B------:R3:W4:Y:S01]  /*1e50*/  SYNCS.PHASECHK.TRANS64.TRYWAIT P0, [UR7+0x18], R0 ;  /* 0x00001800ff0075a7 */ /* 0x0007220008001107 */
[----:B------:R-:W-:Y:S01]  /*1e60*/  UIADD3.X UR23, UPT, UPT, URZ, UR29, URZ, UP0, !UPT ;  /* 0x0000001dff177290 */ /* 0x000fe200087fe4ff */
[----:B------:R-:W-:Y:S01]  /*1e70*/  UMOV UR4, 0x30000 ;  /* 0x0003000000047882 */ /* 0x000fe20000000000 */
[----:B------:R-:W-:Y:S01]  /*1e80*/  UMOV UR30, 0x0 ;  /* 0x00000000001e7882 */ /* 0x000fe20000000000 */
[----:B------:R-:W-:Y:S01]  /*1e90*/  UMOV UR31, 0x10000000 ;  /* 0x10000000001f7882 */ /* 0x000fe20000000000 */
[----:B------:R-:W-:Y:S01]  /*1ea0*/  UMOV UR19, UR35 ;  /* 0x0000002300137c82 */ /* 0x000fe20008000000 */
[----:B------:R-:W-:Y:S01]  /*1eb0*/  UMOV UR20, UR36 ;  /* 0x0000002400147c82 */ /* 0x000fe20008000000 */
[----:B------:R-:W-:Y:S01]  /*1ec0*/  UMOV UR12, UR36 ;  /* 0x00000024000c7c82 */ /* 0x000fe20008000000 */
[----:B------:R-:W-:Y:S01]  /*1ed0*/  UMOV UR9, UR17 ;  /* 0x0000001100097c82 */ /* 0x000fe20008000000 */
[----:B------:R-:W-:Y:S01]  /*1ee0*/  UMOV UR10, UR18 ;  /* 0x00000012000a7c82 */ /* 0x000fe20008000000 */
[----:B------:R1:W-:Y:S01]  /*1ef0*/  UTMALDG.3D.MULTICAST [UR16], [UR14], UR4, desc[UR30] ;  /* 0x00001e100e0073b4 */ /* 0x0003e20008011804 */
[----:B------:R-:W-:-:S04]  /*1f00*/  UIADD3 UR13, UPT, UPT, UR13, 0x1, URZ ;  /* 0x000000010d0d7890 */ /* 0x000fc8000fffe0ff */
[----:B------:R-:W-:Y:S01]  /*1f10*/  UISETP.NE.AND UP0, UPT, UR13, UR26, UPT ;  /* 0x0000001a0d00728c */ /* 0x000fe2000bf05270 */
[----:B------:R3:W-:Y:S01]  /*1f20*/  UTMALDG.3D [UR8], [UR22], desc[UR30] ;  /* 0x00001e08160075b4 */ /* 0x0007e20008011000 */
[----:B-1----:R-:W-:-:S07]  /*1f30*/  UMOV UR4, UR5 ;  /* 0x0000000500047c82 */ /* 0x002fce0008000000 */
[----:B---3--:R-:W-:Y:S05]  /*1f40*/  BRA.U UP0, `(.L_x_38) ;  /* 0xfffffffd00487547 */ /* 0x008fea000b83ffff */
.L_x_32:
[C---:B------:R-:W-:Y:S01]  /*1f50*/  LEA R3, R11.reuse, UR6, 0x3 ;  /* 0x000000060b037c11 */ /* 0x040fe2000f8e18ff */
[----:B------:R-:W-:Y:S01]  /*1f60*/  NOP ;  /* 0x0000000000007918 */ /* 0x000fe20000000000 */
[----:B-1----:R-:W-:Y:S02]  /*1f70*/  SHF.L.U32 R0, R10, 0x1f, RZ ;  /* 0x0000001f0a007819 */ /* 0x002fe400000006ff */
[----:B------:R-:W-:Y:S02]  /*1f80*/  LEA R4, R11, UR6, 0x4 ;  /* 0x000000060b047c11 */ /* 0x000fe4000f8e20ff */
[----:B--2-4-:R-:W1:Y:S02]  /*1f90*/  SYNCS.PHASECHK.TRANS64.TRYWAIT P0, [R3+URZ+0x50], R0 ;  /* 0x00005000030075a7 */ /* 0x014e6400080011ff */
[----:B-1----:R-:W-:Y:S05]  /*1fa0*/  @!P0 BRA `(.L_x_39) ;  /* 0x0000004400fc8947 */ /* 0x002fea0003800000 */
.L_x_104:
[----:B------:R-:W2:Y:S01]  /*1fb0*/  LDS.128 R4, [R4+0xe0] ;  /* 0x0000e00004047984 */ /* 0x000ea20000000c00 */
[----:B------:R-:W-:Y:S01]  /*1fc0*/  UISETP.GE.AND UP0, UPT, UR40, 0x1, UPT ;  /* 0x000000012800788c */ /* 0x000fe2000bf06270 */
[----:B------:R-:W-:Y:S01]  /*1fd0*/  @!PT LDS RZ, [RZ] ;  /* 0x00000000fffff984 */ /* 0x000fe20000000800 */
[----:B------:R-:W-:Y:S01]  /*1fe0*/  @!PT LDS RZ, [RZ] ;  /* 0x00000000fffff984 */ /* 0x000fe20000000800 */
[----:B------:R-:W-:Y:S01]  /*1ff0*/  @!PT LDS RZ, [RZ] ;  /* 0x00000000fffff984 */ /* 0x000fe20000000800 */
[----:B------:R-:W-:Y:S01]  /*2000*/  @!PT LDS RZ, [RZ] ;  /* 0x00000000fffff984 */ /* 0x000fe20000000800 */
[----:B------:R3:W-:Y:S06]  /*2010*/  MEMBAR.ALL.CTA ;  /* 0x0000000000007992 */ /* 0x0007ec0000008000 */
[----:B---3--:R-:W3:Y:S01]  /*2020*/  FENCE.VIEW.ASYNC.S ;  /* 0x00000000000073c6 */ /* 0x008ee20000000000 */
[----:B--2---:R-:W-:-:S13]  /*2030*/  LOP3.LUT P0, RZ, R6, 0x1, RZ, 0xc0, !PT ;  /* 0x0000000106ff7812 */ /* 0x004fda000780c0ff */
[----:B---3--:R-:W-:Y:S01]  /*2040*/  VOTEU.ANY UP1, P0 ;  /* 0x0000000000ff7886 */ /* 0x008fe20000020100 */
[----:B------:R-:W-:-:S13]  /*2050*/  PLOP3.LUT P0, PT, PT, PT, UP1, 0x80, 0x8 ;  /* 0x000000000008781c */ /* 0x000fda0003f0f018 */
[----:B-1----:R-:W-:Y:S02]  /*2060*/  @P0 LOP3.LUT R0, R5, 0xffff, RZ, 0xc0, !PT ;  /* 0x0000ffff05000812 */ /* 0x002fe400078ec0ff */
[----:B------:R-:W-:Y:S02]  /*2070*/  @P0 MOV R2, R4 ;  /* 0x0000000400020202 */ /* 0x000fe40000000f00 */
[----:B------:R-:W-:Y:S01]  /*2080*/  @P0 R2UR UR7, R0 ;  /* 0x00000000000702ca */ /* 0x000fe200000e0000 */
[----:B------:R-:W-:Y:S01]  /*2090*/  VIADD R0, R3, 0x60 ;  /* 0x0000006003007836 */ /* 0x000fe20000000000 */
[----:B------:R-:W-:Y:S02]  /*20a0*/  @P0 SHF.R.U32.HI R4, RZ, 0x10, R5 ;  /* 0x00000010ff040819 */ /* 0x000fe40000011605 */
[----:B------:R-:W-:Y:S02]  /*20b0*/  @P0 R2UR UR8, R2 ;  /* 0x00000000020802ca */ /* 0x000fe400000e0000 */
[----:B------:R-:W-:-:S02]  /*20c0*/  PRMT R0, RZ, 0x654, R0 ;  /* 0x00000654ff007816 */ /* 0x000fc40000000000 */
[----:B------:R-:W-:Y:S02]  /*20d0*/  @P0 R2UR UR4, R4 ;  /* 0x00000000040402ca */ /* 0x000fe400000e0000 */
[----:B------:R1:W-:Y:S03]  /*20e0*/  SYNCS.ARRIVE.TRANS64.RED.A1T0 RZ, [R0+URZ], RZ ;  /* 0x000000ff00ff79a7 */ /* 0x0003e600081004ff */
[----:B------:R-:W-:-:S04]  /*20f0*/  @UP1 UMOV UR27, UR7 ;  /* 0x00000007001b1c82 */ /* 0x000fc80008000000 */
[----:B------:R-:W-:-:S04]  /*2100*/  @UP1 UMOV UR37, UR8 ;  /* 0x0000000800251c82 */ /* 0x000fc80008000000 */
[----:B------:R-:W-:Y:S01]  /*2110*/  @UP1 UMOV UR36, UR4 ;  /* 0x0000000400241c82 */ /* 0x000fe20008000000 */
[----:B------:R-:W-:Y:S05]  /*2120*/  BRA.U !UP0, `(.L_x_40) ;  /* 0x0000000108d47547 */ /* 0x000fea000b800000 */
[----:B------:R-:W2:Y:S01]  /*2130*/  LDCU.128 UR12, c[0x0][0xb10] ;  /* 0x00016200ff0c77ac */ /* 0x000ea20008000c00 */
[----:B------:R-:W3:Y:S01]  /*2140*/  LDCU UR26, c[0x0][0xb20] ;  /* 0x00016400ff1a77ac */ /* 0x000ee20008000800 */
[----:B------:R-:W4:Y:S01]  /*2150*/  LDCU UR20, c[0x0][0xb0c] ;  /* 0x00016180ff1477ac */ /* 0x000f220008000800 */
[----:B------:R-:W1:Y:S01]  /*2160*/  LDCU.64 UR10, c[0x0][0xb28] ;  /* 0x00016500ff0a77ac */ /* 0x000e620008000a00 */
[----:B------:R-:W-:Y:S02]  /*2170*/  UISETP.NE.AND UP3, UPT, UR40, 0x1, UPT ;  /* 0x000000012800788c */ /* 0x000fe4000bf65270 */
[----:B--2---:R-:W-:Y:S02]  /*2180*/  UIMAD.WIDE.U32 UR16, UR38, UR15, URZ ;  /* 0x0000000f261072a5 */ /* 0x004fe4000f8e00ff */
[----:B------:R-:W-:Y:S02]  /*2190*/  UIMAD.WIDE.U32 UR8, UR39, UR12, URZ ;  /* 0x0000000c270872a5 */ /* 0x000fe4000f8e00ff */
[----:B------:R-:W-:-:S02]  /*21a0*/  UISETP.NE.AND UP0, UPT, UR14, 0x1, UPT ;  /* 0x000000010e00788c */ /* 0x000fc4000bf05270 */
[----:B------:R-:W-:Y:S01]  /*21b0*/  UIMAD.WIDE.U32 UR22, UR27, UR15, URZ ;  /* 0x0000000f1b1672a5 */ /* 0x000fe2000f8e00ff */
[----:B------:R-:W-:Y:S02]  /*21c0*/  UMOV UR16, UR17 ;  /* 0x0000001100107c82 */ /* 0x000fe40008000000 */
[----:B------:R-:W-:Y:S01]  /*21d0*/  UMOV UR8, UR9 ;  /* 0x0000000900087c82 */ /* 0x000fe20008000000 */
[----:B---3--:R-:W-:Y:S02]  /*21e0*/  USHF.R.U32.HI UR16, URZ, UR26, UR16 ;  /* 0x0000001aff107299 */ /* 0x008fe40008011610 */
[----:B----4-:R-:W-:Y:S02]  /*21f0*/  UISETP.NE.AND UP2, UPT, UR20, 0x1, UPT ;  /* 0x000000011400788c */ /* 0x010fe4000bf45270 */
[----:B------:R-:W-:Y:S02]  /*2200*/  USHF.R.U32.HI UR8, URZ, UR13, UR8 ;  /* 0x0000000dff087299 */ /* 0x000fe40008011608 */
[----:B------:R-:W-:-:S02]  /*2210*/  USEL UR7, UR38, UR16, !UP0 ;  /* 0x0000001026077287 */ /* 0x000fc4000c000000 */
[----:B------:R-:W-:Y:S02]  /*2220*/  USEL UR8, UR39, UR8, !UP2 ;  /* 0x0000000827087287 */ /* 0x000fe4000d000000 */
[----:B-1----:R-:W-:Y:S01]  /*2230*/  UIMAD.WIDE.U32 UR16, UR7, UR10, URZ ;  /* 0x0000000a071072a5 */ /* 0x002fe2000f8e00ff */
[----:B------:R-:W-:Y:S01]  /*2240*/  UMOV UR4, UR23 ;  /* 0x0000001700047c82 */ /* 0x000fe20008000000 */
[----:B------:R-:W-:Y:S02]  /*2250*/  UIMAD.WIDE.U32 UR18, UR37, UR12, URZ ;  /* 0x0000000c251272a5 */ /* 0x000fe4000f8e00ff */
[----:B------:R-:W-:-:S03]  /*2260*/  UIMAD.WIDE.U32 UR22, UR8, UR10, URZ ;  /* 0x0000000a081672a5 */ /* 0x000fc6000f8e00ff */
[----:B------:R-:W-:Y:S01]  /*2270*/  UMOV UR16, UR17 ;  /* 0x0000001100107c82 */ /* 0x000fe20008000000 */
[----:B------:R-:W-:Y:S02]  /*2280*/  USHF.R.U32.HI UR4, URZ, UR26, UR4 ;  /* 0x0000001aff047299 */ /* 0x000fe40008011604 */
[----:B------:R-:W-:Y:S01]  /*2290*/  @UP3 USHF.R.U32.HI UR7, URZ, UR11, UR16 ;  /* 0x0000000bff073299 */ /* 0x000fe20008011610 */
[----:B------:R-:W-:Y:S01]  /*22a0*/  UMOV UR18, UR19 ;  /* 0x0000001300127c82 */ /* 0x000fe20008000000 */
[----:B------:R-:W-:Y:S01]  /*22b0*/  UMOV UR22, UR23 ;  /* 0x0000001700167c82 */ /* 0x000fe20008000000 */
[----:B------:R-:W-:Y:S02]  /*22c0*/  USHF.R.U32.HI UR13, URZ, UR13, UR18 ;  /* 0x0000000dff0d7299 */ /* 0x000fe40008011612 */
[----:B------:R-:W-:Y:S02]  /*22d0*/  USEL UR4, UR27, UR4, !UP0 ;  /* 0x000000041b047287 */ /* 0x000fe4000c000000 */
[----:B------:R-:W-:-:S02]  /*22e0*/  @UP3 USHF.R.U32.HI UR8, URZ, UR11, UR22 ;  /* 0x0000000bff083299 */ /* 0x000fc40008011616 */
[----:B------:R-:W-:Y:S02]  /*22f0*/  UIMAD UR9, UR40, UR7, URZ ;  /* 0x00000007280972a4 */ /* 0x000fe4000f8e02ff */
[----:B------:R-:W-:Y:S02]  /*2300*/  USEL UR7, UR37, UR13, !UP2 ;  /* 0x0000000d25077287 */ /* 0x000fe4000d000000 */
[----:B------:R-:W-:Y:S02]  /*2310*/  UIMAD UR12, UR40, UR8, URZ ;  /* 0x00000008280c72a4 */ /* 0x000fe4000f8e02ff */
[----:B------:R-:W-:Y:S02]  /*2320*/  UISETP.GE.AND UP0, UPT, UR4, UR9, UPT ;  /* 0x000000090400728c */ /* 0x000fe4000bf06270 */
[----:B------:R-:W-:Y:S02]  /*2330*/  UIMAD.WIDE.U32 UR16, UR4, UR10, URZ ;  /* 0x0000000a041072a5 */ /* 0x000fe4000f8e00ff */
[----:B------:R-:W-:-:S02]  /*2340*/  UISETP.GE.OR UP0, UPT, UR7, UR12, UP0 ;  /* 0x0000000c0700728c */ /* 0x000fc40008706670 */
        /* <DEDUP_REMOVED lines=19> */
.L_x_40:
[----:B------:R-:W2:Y:S02]  /*2480*/  LDCU UR4, c[0x0][0xb30] ;  /* 0x00016600ff0477ac */ /* 0x000ea40008000800 */
[----:B--2---:R-:W-:-:S09]  /*2490*/  UISETP.NE.AND UP0, UPT, UR4, 0x1, UPT ;  /* 0x000000010400788c */ /* 0x004fd2000bf05270 */
[----:B------:R-:W-:Y:S05]  /*24a0*/  BRA.U UP0, `(.L_x_41) ;  /* 0x0000000100447547 */ /* 0x000fea000b800000 */
[----:B------:R-:W2:Y:S01]  /*24b0*/  LDCU.128 UR12, c[0x0][0xb10] ;  /* 0x00016200ff0c77ac */ /* 0x000ea20008000c00 */
[----:B------:R-:W3:Y:S01]  /*24c0*/  LDCU UR16, c[0x0][0xb0c] ;  /* 0x00016180ff1077ac */ /* 0x000ee20008000800 */
[----:B------:R-:W4:Y:S01]  /*24d0*/  LDCU UR17, c[0x0][0xb20] ;  /* 0x00016400ff1177ac */ /* 0x000f220008000800 */
[----:B--2---:R-:W-:Y:S02]  /*24e0*/  UIMAD.WIDE.U32 UR10, UR37, UR12, URZ ;  /* 0x0000000c250a72a5 */ /* 0x004fe4000f8e00ff */
[----:B------:R-:W-:Y:S02]  /*24f0*/  UIMAD.WIDE.U32 UR8, UR27, UR15, URZ ;  /* 0x0000000f1b0872a5 */ /* 0x000fe4000f8e00ff */
[----:B---3--:R-:W-:Y:S02]  /*2500*/  UISETP.NE.AND UP2, UPT, UR16, 0x1, UPT ;  /* 0x000000011000788c */ /* 0x008fe4000bf45270 */
[----:B------:R-:W-:Y:S01]  /*2510*/  UISETP.NE.AND UP0, UPT, UR14, 0x1, UPT ;  /* 0x000000010e00788c */ /* 0x000fe2000bf05270 */
[----:B------:R-:W-:-:S02]  /*2520*/  UMOV UR7, UR11 ;  /* 0x0000000b00077c82 */ /* 0x000fc40008000000 */
[----:B------:R-:W-:Y:S01]  /*2530*/  UMOV UR4, UR9 ;  /* 0x0000000900047c82 */ /* 0x000fe20008000000 */
[----:B------:R-:W-:Y:S02]  /*2540*/  USHF.R.U32.HI UR7, URZ, UR13, UR7 ;  /* 0x0000000dff077299 */ /* 0x000fe40008011607 */
[----:B----4-:R-:W-:Y:S02]  /*2550*/  USHF.R.U32.HI UR4, URZ, UR17, UR4 ;  /* 0x00000011ff047299 */ /* 0x010fe40008011604 */
[----:B------:R-:W-:Y:S02]  /*2560*/  USEL UR7, UR37, UR7, !UP2 ;  /* 0x0000000725077287 */ /* 0x000fe4000d000000 */
[----:B------:R-:W-:-:S04]  /*2570*/  USEL UR4, UR27, UR4, !UP0 ;  /* 0x000000041b047287 */ /* 0x000fc8000c000000 */
[----:B------:R-:W-:Y:S02]  /*2580*/  UIADD3 UR8, UPT, UPT, UR7, -UR4, URZ ;  /* 0x8000000407087290 */ /* 0x000fe4000fffe0ff */
[----:B------:R-:W-:Y:S02]  /*2590*/  UIADD3 UR4, UPT, UPT, -UR7, UR4, URZ ;  /* 0x0000000407047290 */ /* 0x000fe4000fffe1ff */
[----:B------:R-:W-:Y:S02]  /*25a0*/  UIMAD UR27, UR8, UR14, UR27 ;  /* 0x0000000e081b72a4 */ /* 0x000fe4000f8e021b */
[----:B------:R-:W-:-:S12]  /*25b0*/  UIMAD UR37, UR4, UR16, UR37 ;  /* 0x00000010042572a4 */ /* 0x000fd8000f8e0225 */
.L_x_41:
[----:B------:R-:W-:Y:S01]  /*25c0*/  VIADD R11, R11, 0x1 ;  /* 0x000000010b0b7836 */ /* 0x000fe20000000000 */
[----:B------:R-:W-:Y:S01]  /*25d0*/  PLOP3.LUT P1, PT, PT, PT, PT, 0x80, 0x8 ;  /* 0x000000000008781c */ /* 0x000fe20003f2f070 */
[----:B------:R-:W-:Y:S02]  /*25e0*/  UIADD3 UR46, UPT, UPT, UR37, UR60, URZ ;  /* 0x0000003c252e7290 */ /* 0x000fe4000fffe0ff */
[----:B------:R-:W-:Y:S01]  /*25f0*/  UIADD3 UR45, UPT, UPT, UR27, UR57, URZ ;  /* 0x000000391b2d7290 */ /* 0x000fe2000fffe0ff */
[----:B------:R-:W-:-:S04]  /*2600*/  ISETP.NE.AND P0, PT, R11, 0x2, PT ;  /* 0x000000020b00780c */ /* 0x000fc80003f05270 */
[----:B-1----:R-:W-:Y:S02]  /*2610*/  SEL R0, RZ, 0x1, P0 ;  /* 0x00000001ff007807 */ /* 0x002fe40000000000 */
[----:B------:R-:W-:Y:S02]  /*2620*/  SEL R11, R11, RZ, P0 ;  /* 0x000000ff0b0b7207 */ /* 0x000fe40000000000 */
[----:B------:R-:W-:Y:S01]  /*2630*/  LOP3.LUT R10, R10, R0, RZ, 0x3c, !PT ;  /* 0x000000000a0a7212 */ /* 0x000fe200078e3cff */
[----:B------:R-:W-:Y:S06]  /*2640*/  BRA.U UP1, `(.L_x_42) ;  /* 0xfffffff101447547 */ /* 0x000fec000b83ffff */
[----:B------:R-:W-:Y:S01]  /*2650*/  UIADD3 UR6, UPT, UPT, UR6, 0x18, URZ ;  /* 0x0000001806067890 */ /* 0x000fe2000fffe0ff */
[----:B------:R-:W-:-:S03]  /*2660*/  SHF.L.U32 R2, R12, 0x1f, RZ ;  /* 0x0000001f0c027819 */ /* 0x000fc600000006ff */
[----:B------:R-:W-:-:S09]  /*2670*/  ULEA UR4, UR5, UR6, 0x3 ;  /* 0x0000000605047291 */ /* 0x000fd2000f8e18ff */
[----:B------:R-:W1:Y:S02]  /*2680*/  SYNCS.PHASECHK.TRANS64.TRYWAIT P0, [UR4], R2 ;  /* 0x00000002ff0075a7 */ /* 0x000e640008001104 */
[----:B-1----:R-:W-:Y:S05]  /*2690*/  @!P0 BRA `(.L_x_43) ;  /* 0x0000004000548947 */ /* 0x002fea0003800000 */
.L_x_106:
[----:B------:R-:W-:-:S04]  /*26a0*/  UIADD3 UR4, UPT, UPT, UR5, 0x1, URZ ;  /* 0x0000000105047890 */ /* 0x000fc8000fffe0ff */
[----:B------:R-:W-:-:S04]  /*26b0*/  UISETP.NE.AND UP0, UPT, UR4, 0x3, UPT ;  /* 0x000000030400788c */ /* 0x000fc8000bf05270 */
[----:B------:R-:W-:Y:S02]  /*26c0*/  USEL UR7, URZ, 0x1, UP0 ;  /* 0x00000001ff077887 */ /* 0x000fe40008000000 */
[----:B------:R-:W-:-:S04]  /*26d0*/  USEL UR4, UR4, URZ, UP0 ;  /* 0x000000ff04047287 */ /* 0x000fc80008000000 */
[----:B------:R-:W-:Y:S01]  /*26e0*/  ULEA UR5, UR4, UR6, 0x3 ;  /* 0x0000000604057291 */ /* 0x000fe2000f8e18ff */
[----:B------:R-:W-:-:S04]  /*26f0*/  LOP3.LUT R12, R12, UR7, RZ, 0x3c, !PT ;  /* 0x000000070c0c7c12 */ /* 0x000fc8000f8e3cff */
[----:B-1----:R-:W-:-:S04]  /*2700*/  SHF.L.U32 R2, R12, 0x1f, RZ ;  /* 0x0000001f0c027819 */ /* 0x002fc800000006ff */
[----:B------:R-:W1:Y:S02]  /*2710*/  SYNCS.PHASECHK.TRANS64.TRYWAIT P0, [UR5], R2 ;  /* 0x00000002ff0075a7 */ /* 0x000e640008001105 */
[----:B-1----:R-:W-:Y:S05]  /*2720*/  @!P0 BRA `(.L_x_44) ;  /* 0x0000004000488947 */ /* 0x002fea0003800000 */
.L_x_108:
[----:B------:R-:W-:-:S04]  /*2730*/  UIADD3 UR4, UPT, UPT, UR4, 0x1, URZ ;  /* 0x0000000104047890 */ /* 0x000fc8000fffe0ff */
[----:B------:R-:W-:-:S04]  /*2740*/  UISETP.NE.AND UP0, UPT, UR4, 0x3, UPT ;  /* 0x000000030400788c */ /* 0x000fc8000bf05270 */
[----:B------:R-:W-:Y:S02]  /*2750*/  USEL UR5, URZ, 0x1, UP0 ;  /* 0x00000001ff057887 */ /* 0x000fe40008000000 */
[----:B------:R-:W-:-:S04]  /*2760*/  USEL UR4, UR4, URZ, UP0 ;  /* 0x000000ff04047287 */ /* 0x000fc80008000000 */
[----:B------:R-:W-:Y:S01]  /*2770*/  ULEA UR4, UR4, UR6, 0x3 ;  /* 0x0000000604047291 */ /* 0x000fe2000f8e18ff */
[----:B-1----:R-:W-:-:S04]  /*2780*/  LOP3.LUT R2, R12, UR5, RZ, 0x3c, !PT ;  /* 0x000000050c027c12 */ /* 0x002fc8000f8e3cff */
[----:B------:R-:W-:Y:S01]  /*2790*/  SHF.L.U32 R2, R2, 0x1f, RZ ;  /* 0x0000001f02027819 */ /* 0x000fe200000006ff */
[----:B------:R-:W-:-:S07]  /*27a0*/  IMAD.U32 R0, RZ, RZ, UR4 ;  /* 0x00000004ff007e24 */ /* 0x000fce000f8e00ff */
.L_x_45:
[----:B-1----:R1:W2:Y:S02]  /*27b0*/  SYNCS.PHASECHK.TRANS64.TRYWAIT P0, [R0+URZ], R2 ;  /* 0x00000002000075a7 */ /* 0x0022a400080011ff */
[----:B--2---:R-:W-:Y:S05]  /*27c0*/  @!P0 NANOSLEEP.SYNCS 0x989680 ;  /* 0x009896800000895d */ /* 0x004fea0003900000 */
[----:B------:R-:W2:Y:S02]  /*27d0*/  @!P0 SYNCS.PHASECHK.TRANS64 P0, [R0+URZ], R2 ;  /* 0x00000002000085a7 */ /* 0x000ea400080010ff */
[----:B--2---:R-:W-:Y:S05]  /*27e0*/  @P0 EXIT ;  /* 0x000000000000094d */ /* 0x004fea0003800000 */
[----:B------:R-:W-:Y:S05]  /*27f0*/  BRA `(.L_x_45) ;  /* 0xfffffffc00ec7947 */ /* 0x000fea000383ffff */
.L_x_22:
[----:B------:R-:W-:-:S04]  /*2800*/  UISETP.NE.AND UP0, UPT, UR48, URZ, UPT ;  /* 0x000000ff3000728c */ /* 0x000fc8000bf05270 */
[----:B------:R-:W-:-:S09]  /*2810*/  UISETP.NE.OR UP0, UPT, UR22, 0x1, UP0 ;  /* 0x000000011600788c */ /* 0x000fd20008705670 */
[----:B------:R-:W-:Y:S05]  /*2820*/  BRA.U UP0, `(.L_x_46) ;  /* 0x0000000500487547 */ /* 0x000fea000b800000 */
[----:B------:R-:W-:Y:S01]  /*2830*/  ISETP.GE.U32.AND P2, PT, R0, 0x2, PT ;  /* 0x000000020000780c */ /* 0x000fe20003f46070 */
[----:B------:R-:W-:Y:S01]  /*2840*/  IMAD.MOV.U32 R12, RZ, RZ, 0x1 ;  /* 0x00000001ff0c7424 */ /* 0x000fe200078e00ff */
[----:B------:R-:W-:Y:S02]  /*2850*/  CS2R R10, SRZ ;  /* 0x00000000000a7805 */ /* 0x000fe4000001ff00 */
[----:B------:R-:W-:Y:S01]  /*2860*/  CS2R R8, SRZ ;  /* 0x0000000000087805 */ /* 0x000fe2000001ff00 */
[----:B------:R-:W-:Y:S01]  /*2870*/  UMOV UR6, 0x400 ;  /* 0x0000040000067882 */ /* 0x000fe20000000000 */
[----:B------:R-:W-:Y:S01]  /*2880*/  UMOV UR5, URZ ;  /* 0x000000ff00057c82 */ /* 0x000fe20008000000 */
[----:B------:R-:W-:-:S12]  /*2890*/  ULEA UR6, UR48, UR6, 0x18 ;  /* 0x0000000630067291 */ /* 0x000fd8000f8ec0ff */
.L_x_50:
[----:B------:R-:W-:Y:S02]  /*28a0*/  LEA R2, R8, UR6, 0x3 ;  /* 0x0000000608027c11 */ /* 0x000fe4000f8e18ff */
[----:B------:R-:W-:-:S03]  /*28b0*/  SHF.L.U32 R4, R9, 0x1f, RZ ;  /* 0x0000001f09047819 */ /* 0x000fc600000006ff */
[----:B------:R-:W-:Y:S01]  /*28c0*/  VIADD R5, R2, 0xc0 ;  /* 0x000000c002057836 */ /* 0x000fe20000000000 */
[----:B------:R-:W1:Y:S02]  /*28d0*/  SYNCS.PHASECHK.TRANS64.TRYWAIT P0, [R2+URZ+0xb0], R4 ;  /* 0x0000b004020075a7 */ /* 0x000e6400080011ff */
[----:B-1----:R-:W-:Y:S05]  /*28e0*/  @!P0 BRA `(.L_x_47) ;  /* 0x0000003c00f08947 */ /* 0x002fea0003800000 */
.L_x_109:
[----:B------:R-:W-:Y:S01]  /*28f0*/  ULEA UR4, UR5, UR6, 0x3 ;  /* 0x0000000605047291 */ /* 0x000fe2000f8e18ff */
[----:B-1----:R-:W-:Y:S01]  /*2900*/  PRMT R2, RZ, 0x654, R5 ;  /* 0x00000654ff027816 */ /* 0x002fe20000000005 */
[----:B------:R-:W-:Y:S01]  /*2910*/  @!P2 IMAD.MOV.U32 R4, RZ, RZ, 0x10 ;  /* 0x00000010ff04a424 */ /* 0x000fe200078e00ff */
[----:B------:R-:W-:Y:S01]  /*2920*/  SHF.L.U32 R5, R12, 0x1f, RZ ;  /* 0x0000001f0c057819 */ /* 0x000fe200000006ff */
[----:B------:R-:W-:Y:S01]  /*2930*/  UIADD3 UR7, UPT, UPT, UR4, 0x50, URZ ;  /* 0x0000005004077890 */ /* 0x000fe2000fffe0ff */
[----:B------:R1:W-:Y:S05]  /*2940*/  SYNCS.ARRIVE.TRANS64.RED.A1T0 RZ, [R2+URZ], RZ ;  /* 0x000000ff02ff79a7 */ /* 0x0003ea00081004ff */
[----:B------:R-:W-:Y:S01]  /*2950*/  IMAD.U32 R6, RZ, RZ, UR7 ;  /* 0x00000007ff067e24 */ /* 0x000fe2000f8e00ff */
[----:B------:R-:W2:Y:S04]  /*2960*/  SYNCS.PHASECHK.TRANS64.TRYWAIT P0, [UR4+0x60], R5 ;  /* 0x00006005ff0075a7 */ /* 0x000ea80008001104 */
[----:B------:R-:W-:Y:S01]  /*2970*/  PRMT R6, R0, 0x654, R6 ;  /* 0x0000065400067816 */ /* 0x000fe20000000006 */
[----:B-12---:R-:W-:Y:S06]  /*2980*/  @!P0 BRA `(.L_x_48) ;  /* 0x0000003c00dc8947 */ /* 0x006fec0003800000 */
.L_x_111:
[----:B------:R-:W-:Y:S01]  /*2990*/  ULEA UR8, UR5, UR6, 0x4 ;  /* 0x0000000605087291 */ /* 0x000fe2000f8e20ff */
[----:B------:R-:W-:Y:S01]  /*29a0*/  SEL R3, R6, R3, !P2 ;  /* 0x0000000306037207 */ /* 0x000fe20005000000 */
[----:B------:R-:W-:Y:S01]  /*29b0*/  UIADD3 UR9, UPT, UPT, UR4, 0x50, URZ ;  /* 0x0000005004097890 */ /* 0x000fe2000fffe0ff */
[----:B-1----:R-:W-:Y:S01]  /*29c0*/  LEA R2, R11, UR6, 0x3 ;  /* 0x000000060b027c11 */ /* 0x002fe2000f8e18ff */
[----:B------:R-:W-:Y:S01]  /*29d0*/  UIADD3 UR8, UPT, UPT, UR8, 0xe0, URZ ;  /* 0x000000e008087890 */ /* 0x000fe2000fffe0ff */
[----:B------:R1:W-:Y:S01]  /*29e0*/  @!P2 SYNCS.ARRIVE.TRANS64.RED RZ, [R3+URZ], R4 ;  /* 0x0000000403ffa9a7 */ /* 0x0003e200080004ff */
[----:B------:R-:W-:Y:S01]  /*29f0*/  UIADD3 UR4, UPT, UPT, UR5, 0x1, URZ ;  /* 0x0000000105047890 */ /* 0x000fe2000fffe0ff */
[----:B------:R-:W-:-:S03]  /*2a00*/  VIADD R8, R8, 0x1 ;  /* 0x0000000108087836 */ /* 0x000fc60000000000 */
[----:B------:R-:W-:Y:S02]  /*2a10*/  UISETP.NE.AND UP0, UPT, UR4, 0x2, UPT ;  /* 0x000000020400788c */ /* 0x000fe4000bf05270 */
[----:B------:R-:W-:Y:S01]  /*2a20*/  ISETP.NE.AND P0, PT, R8, 0x2, PT ;  /* 0x000000020800780c */ /* 0x000fe20003f05270 */
[----:B------:R-:W-:Y:S06]  /*2a30*/  UGETNEXTWORKID.BROADCAST [UR8], [UR9] ;  /* 0x00000000080073ca */ /* 0x000fec0008000100 */
[----:B------:R-:W-:Y:S02]  /*2a40*/  USEL UR7, URZ, 0x1, UP0 ;  /* 0x00000001ff077887 */ /* 0x000fe40008000000 */
[----:B------:R-:W-:-:S04]  /*2a50*/  USEL UR5, UR4, URZ, UP0 ;  /* 0x000000ff04057287 */ /* 0x000fc80008000000 */
[----:B------:R-:W-:Y:S02]  /*2a60*/  LOP3.LUT R12, R12, UR7, RZ, 0x3c, !PT ;  /* 0x000000070c0c7c12 */ /* 0x000fe4000f8e3cff */
[----:B-1----:R-:W-:-:S04]  /*2a70*/  SHF.L.U32 R4, R10, 0x1f, RZ ;  /* 0x0000001f0a047819 */ /* 0x002fc800000006ff */
[----:B------:R-:W1:Y:S02]  /*2a80*/  SYNCS.PHASECHK.TRANS64.TRYWAIT P1, [R2+URZ+0x50], R4 ;  /* 0x00005004020075a7 */ /* 0x000e6400080211ff */
[----:B-1----:R-:W-:Y:S05]  /*2a90*/  @!P1 BRA `(.L_x_49) ;  /* 0x0000003c00b09947 */ /* 0x002fea0003800000 */
.L_x_112:
[C---:B-1----:R-:W-:Y:S01]  /*2aa0*/  LEA R4, R11.reuse, UR6, 0x4 ;  /* 0x000000060b047c11 */ /* 0x042fe2000f8e20ff */
[----:B------:R-:W-:Y:S01]  /*2ab0*/  VIADD R2, R2, 0x60 ;  /* 0x0000006002027836 */ /* 0x000fe20000000000 */
[----:B------:R-:W-:Y:S01]  /*2ac0*/  SEL R8, R8, RZ, P0 ;  /* 0x000000ff08087207 */ /* 0x000fe20000000000 */
[----:B------:R-:W-:-:S03]  /*2ad0*/  VIADD R11, R11, 0x1 ;  /* 0x000000010b0b7836 */ /* 0x000fc60000000000 */
[----:B------:R-:W1:Y:S01]  /*2ae0*/  LDS.128 R4, [R4+0xe0] ;  /* 0x0000e00004047984 */ /* 0x000e620000000c00 */
[----:B------:R-:W-:Y:S02]  /*2af0*/  PRMT R2, RZ, 0x654, R2 ;  /* 0x00000654ff027816 */ /* 0x000fe40000000002 */
[C---:B------:R-:W-:Y:S01]  /*2b00*/  ISETP.NE.AND P1, PT, R11.reuse, 0x2, PT ;  /* 0x000000020b00780c */ /* 0x040fe20003f25270 */
[----:B------:R-:W-:Y:S01]  /*2b10*/  @!PT LDS RZ, [RZ] ;  /* 0x00000000fffff984 */ /* 0x000fe20000000800 */
[----:B------:R-:W-:Y:S01]  /*2b20*/  @!PT LDS RZ, [RZ] ;  /* 0x00000000fffff984 */ /* 0x000fe20000000800 */
[----:B------:R-:W-:Y:S01]  /*2b30*/  @!PT LDS RZ, [RZ] ;  /* 0x00000000fffff984 */ /* 0x000fe20000000800 */
[----:B------:R-:W-:Y:S01]  /*2b40*/  @!PT LDS RZ, [RZ] ;  /* 0x00000000fffff984 */ /* 0x000fe20000000800 */
[----:B------:R2:W-:Y:S06]  /*2b50*/  MEMBAR.ALL.CTA ;  /* 0x0000000000007992 */ /* 0x0005ec0000008000 */
[----:B--2---:R-:W2:Y:S01]  /*2b60*/  FENCE.VIEW.ASYNC.S ;  /* 0x00000000000073c6 */ /* 0x004ea20000000000 */
[----:B------:R-:W-:Y:S01]  /*2b70*/  SEL R11, R11, RZ, P1 ;  /* 0x000000ff0b0b7207 */ /* 0x000fe20000800000 */
[----:B--2---:R2:W-:Y:S01]  /*2b80*/  SYNCS.ARRIVE.TRANS64.RED.A1T0 RZ, [R2+URZ], RZ ;  /* 0x000000ff02ff79a7 */ /* 0x0045e200081004ff */
[----:B-1----:R-:W-:-:S02]  /*2b90*/  LOP3.LUT P3, RZ, R6, 0x1, RZ, 0xc0, !PT ;  /* 0x0000000106ff7812 */ /* 0x002fc4000786c0ff */
[----:B------:R-:W-:-:S04]  /*2ba0*/  SEL R4, RZ, 0x1, P1 ;  /* 0x00000001ff047807 */ /* 0x000fc80000800000 */
[----:B------:R-:W-:Y:S02]  /*2bb0*/  LOP3.LUT R10, R10, R4, RZ, 0x3c, !PT ;  /* 0x000000040a0a7212 */ /* 0x000fe400078e3cff */
[----:B--2---:R-:W-:-:S04]  /*2bc0*/  SEL R2, RZ, 0x1, P0 ;  /* 0x00000001ff027807 */ /* 0x004fc80000000000 */
[----:B------:R-:W-:Y:S01]  /*2bd0*/  LOP3.LUT R9, R9, R2, RZ, 0x3c, !PT ;  /* 0x0000000209097212 */ /* 0x000fe200078e3cff */
[----:B------:R-:W-:Y:S06]  /*2be0*/  @P3 BRA `(.L_x_50) ;  /* 0xfffffffc002c3947 */ /* 0x000fec000383ffff */
[----:B------:R-:W-:Y:S01]  /*2bf0*/  ULEA UR4, UR5, UR6, 0x3 ;  /* 0x0000000605047291 */ /* 0x000fe2000f8e18ff */
[----:B------:R-:W-:-:S08]  /*2c00*/  SHF.L.U32 R2, R12, 0x1f, RZ ;  /* 0x0000001f0c027819 */ /* 0x000fd000000006ff */
[----:B------:R-:W1:Y:S02]  /*2c10*/  SYNCS.PHASECHK.TRANS64 P0, [UR4+0x60], R2 ;  /* 0x00006002ff0075a7 */ /* 0x000e640008001004 */
[----:B-1----:R-:W-:Y:S05]  /*2c20*/  @P0 BRA `(.L_x_51) ;  /* 0x0000000000080947 */ /* 0x002fea0003800000 */
[----:B------:R-:W1:Y:S02]  /*2c30*/  SYNCS.PHASECHK.TRANS64.TRYWAIT P0, [UR4+0x60], R2 ;  /* 0x00006002ff0075a7 */ /* 0x000e640008001104 */
[----:B-1----:R-:W-:Y:S05]  /*2c40*/  @!P0 BRA `(.L_x_52) ;  /* 0x0000003c00588947 */ /* 0x002fea0003800000 */
.L_x_51:
[----:B------:R-:W-:-:S04]  /*2c50*/  UIADD3 UR7, UPT, UPT, UR5, 0x1, URZ ;  /* 0x0000000105077890 */ /* 0x000fc8000fffe0ff */
[----:B------:R-:W-:-:S04]  /*2c60*/  UISETP.NE.AND UP0, UPT, UR7, 0x2, UPT ;  /* 0x000000020700788c */ /* 0x000fc8000bf05270 */
[----:B------:R-:W-:Y:S02]  /*2c70*/  USEL UR8, URZ, 0x1, UP0 ;  /* 0x00000001ff087887 */ /* 0x000fe40008000000 */
[----:B------:R-:W-:-:S04]  /*2c80*/  USEL UR7, UR7, URZ, UP0 ;  /* 0x000000ff07077287 */ /* 0x000fc80008000000 */
[----:B------:R-:W-:Y:S01]  /*2c90*/  ULEA UR7, UR7, UR6, 0x3 ;  /* 0x0000000607077291 */ /* 0x000fe2000f8e18ff */
[----:B-1----:R-:W-:-:S04]  /*2ca0*/  LOP3.LUT R2, R12, UR8, RZ, 0x3c, !PT ;  /* 0x000000080c027c12 */ /* 0x002fc8000f8e3cff */
[----:B------:R-:W-:-:S04]  /*2cb0*/  SHF.L.U32 R0, R2, 0x1f, RZ ;  /* 0x0000001f02007819 */ /* 0x000fc800000006ff */
[----:B------:R-:W1:Y:S02]  /*2cc0*/  SYNCS.PHASECHK.TRANS64 P0, [UR7+0x60], R0 ;  /* 0x00006000ff0075a7 */ /* 0x000e640008001007 */
[----:B-1----:R-:W-:Y:S05]  /*2cd0*/  @P0 EXIT ;  /* 0x000000000000094d */ /* 0x002fea0003800000 */
[----:B------:R-:W-:Y:S02]  /*2ce0*/  SHF.L.U32 R2, R2, 0x1f, RZ ;  /* 0x0000001f02027819 */ /* 0x000fe400000006ff */
[----:B------:R-:W-:-:S07]  /*2cf0*/  MOV R0, UR7 ;  /* 0x0000000700007c02 */ /* 0x000fce0008000f00 */
.L_x_53:
[----:B-1----:R1:W2:Y:S02]  /*2d00*/  SYNCS.PHASECHK.TRANS64.TRYWAIT P0, [R0+URZ+0x60], R2 ;  /* 0x00006002000075a7 */ /* 0x0022a400080011ff */
[----:B--2---:R-:W-:Y:S05]  /*2d10*/  @!P0 NANOSLEEP.SYNCS 0x989680 ;  /* 0x009896800000895d */ /* 0x004fea0003900000 */
[----:B------:R-:W2:Y:S02]  /*2d20*/  @!P0 SYNCS.PHASECHK.TRANS64 P0, [R0+URZ+0x60], R2 ;  /* 0x00006002000085a7 */ /* 0x000ea400080010ff */
[----:B--2---:R-:W-:Y:S05]  /*2d30*/  @P0 EXIT ;  /* 0x000000000000094d */ /* 0x004fea0003800000 */
[----:B------:R-:W-:Y:S05]  /*2d40*/  BRA `(.L_x_53) ;  /* 0xfffffffc00ec7947 */ /* 0x000fea000383ffff */
.L_x_46:
[----:B------:R-:W-:Y:S05]  /*2d50*/  BRA.U UP4, `(.L_x_54) ;  /* 0x0000000d049c7547 */ /* 0x000fea000b800000 */
[----:B------:R-:W-:Y:S01]  /*2d60*/  UMOV UR4, 0x40 ;  /* 0x0000004000047882 */ /* 0x000fe20000000000 */
[----:B------:R-:W-:Y:S01]  /*2d70*/  NOP ;  /* 0x0000000000007918 */ /* 0x000fe20000000000 */
[----:B------:R-:W-:Y:S01]  /*2d80*/  ULEA UR5, UR48, UR4, 0x18 ;  /* 0x0000000430057291 */ /* 0x000fe2000f8ec0ff */
[----:B------:R-:W-:Y:S02]  /*2d90*/  UMOV UR6, 0x400 ;  /* 0x0000040000067882 */ /* 0x000fe40000000000 */
[----:B------:R-:W-:-:S06]  /*2da0*/  ULEA UR6, UR48, UR6, 0x18 ;  /* 0x0000000630067291 */ /* 0x000fcc000f8ec0ff */
[----:B------:R-:W1:Y:S02]  /*2db0*/  LDS.U8 R0, [UR5+0x1c] ;  /* 0x00001c05ff007984 */ /* 0x000e640008000000 */
[----:B-1----:R-:W-:-:S13]  /*2dc0*/  ISETP.NE.AND P0, PT, R0, RZ, PT ;  /* 0x000000ff0000720c */ /* 0x002fda0003f05270 */
[----:B------:R-:W-:Y:S05]  /*2dd0*/  @P0 BRA `(.L_x_55) ;  /* 0x0000000000580947 */ /* 0x000fea0003800000 */
[----:B------:R-:W-:-:S13]  /*2de0*/  ELECT P0, URZ, PT ;  /* 0x0000000000ff782f */ /* 0x000fda0003800000 */
[----:B------:R-:W-:Y:S05]  /*2df0*/  @!P0 BRA `(.L_x_56) ;  /* 0x0000000000608947 */ /* 0x000fea0003800000 */
[----:B------:R-:W-:Y:S01]  /*2e00*/  UMOV UR4, 0x10 ;  /* 0x0000001000047882 */ /* 0x000fe20000000000 */
[----:B------:R-:W-:Y:S01]  /*2e10*/  HFMA2 R0, -RZ, RZ, 0, 5.9604644775390625e-08 ;  /* 0x00000001ff007431 */ /* 0x000fe200000001ff */
[----:B------:R-:W-:-:S03]  /*2e20*/  MOV R3, 0xffff ;  /* 0x0000ffff00037802 */ /* 0x000fc60000000f00 */
[----:B------:R-:W-:Y:S04]  /*2e30*/  DEPBAR.LE SB1, 0x36 ;  /* 0x00009d800000791a */ /* 0x000fe80000000000 */
[----:B------:R-:W1:Y:S02]  /*2e40*/  UTCATOMSWS.FIND_AND_SET.ALIGN UP0, UR4, UR4 ;  /* 0x00000004000475e3 */ /* 0x000e640008000800 */
[----:B-1----:R-:W-:Y:S01]  /*2e50*/  MOV R4, UR4 ;  /* 0x0000000400047c02 */ /* 0x002fe20008000f00 */
[----:B------:R-:W-:Y:S06]  /*2e60*/  BRA.U UP0, `(.L_x_57) ;  /* 0x0000000100187547 */ /* 0x000fec000b800000 */
.L_x_58:
[----:B------:R-:W-:Y:S05]  /*2e70*/  NANOSLEEP 0x64 ;  /* 0x000000640000795d */ /* 0x000fea0003800000 */
[----:B------:R-:W-:-:S05]  /*2e80*/  UMOV UR4, 0x10 ;  /* 0x0000001000047882 */ /* 0x000fca0000000000 */
[----:B------:R-:W-:Y:S04]  /*2e90*/  DEPBAR.LE SB1, 0x36 ;  /* 0x00009d800000791a */ /* 0x000fe80000000000 */
[----:B------:R-:W1:Y:S02]  /*2ea0*/  UTCATOMSWS.FIND_AND_SET.ALIGN UP0, UR4, UR4 ;  /* 0x00000004000475e3 */ /* 0x000e640008000800 */
[----:B-1----:R-:W-:Y:S01]  /*2eb0*/  MOV R4, UR4 ;  /* 0x0000000400047c02 */ /* 0x002fe20008000f00 */
[----:B------:R-:W-:Y:S05]  /*2ec0*/  BRA.U !UP0, `(.L_x_58) ;  /* 0xfffffffd08e87547 */ /* 0x000fea000b83ffff */
.L_x_57:
[-C--:B------:R-:W-:Y:S02]  /*2ed0*/  SHF.L.U32 R3, R3, R4.reuse, RZ ;  /* 0x0000000403037219 */ /* 0x080fe400000006ff */
[----:B------:R-:W-:Y:S01]  /*2ee0*/  SHF.L.U32 R0, R0, R4, RZ ;  /* 0x0000000400007219 */ /* 0x000fe200000006ff */
[----:B------:R-:W-:Y:S02]  /*2ef0*/  IMAD.SHL.U32 R4, R4, 0x20, RZ ;  /* 0x0000002004047824 */ /* 0x000fe400078e00ff */
[----:B------:R1:W-:Y:S04]  /*2f00*/  ATOMS.OR RZ, [UR5+0x14], R3 ;  /* 0x00001403ffff798c */ /* 0x0003e8000b000005 */
[----:B------:R1:W-:Y:S04]  /*2f10*/  ATOMS.OR RZ, [UR5+0x18], R0 ;  /* 0x00001800ffff798c */ /* 0x0003e8000b000005 */
[----:B------:R1:W-:Y:S01]  /*2f20*/  STS [UR6+0x100], R4 ;  /* 0x00010004ff007988 */ /* 0x0003e20008000806 */
[----:B------:R-:W-:Y:S05]  /*2f30*/  BRA `(.L_x_56) ;  /* 0x0000000000107947 */ /* 0x000fea0003800000 */
.L_x_55:
[----:B------:R-:W-:Y:S02]  /*2f40*/  MOV R0, 0xffffffff ;  /* 0xffffffff00007802 */ /* 0x000fe40000000f00 */
[----:B------:R-:W-:-:S03]  /*2f50*/  MOV R4, 0x2f80 ;  /* 0x00002f8000047802 */ /* 0x000fc60000000f00 */
[----:B------:R1:W-:Y:S04]  /*2f60*/  STS [UR6+0x100], R0 ;  /* 0x00010000ff007988 */ /* 0x0003e80008000806 */
[----:B-1---5:R-:W-:Y:S05]  /*2f70*/  CALL.REL.NOINC `($__internal_1_$__cuda_sm10x_tcgen05_guardrail_trap_phase_invalid_during_alloc) ;  /* 0x0000003c00d87944 */ /* 0x022fea0003c00000 */
.L_x_56:
[----:B------:R-:W-:Y:S05]  /*2f80*/  WARPSYNC.ALL ;  /* 0x0000000000007948 */ /* 0x000fea0003800000 */
[----:B------:R-:W2:Y:S01]  /*2f90*/  S2UR UR4, SR_CgaCtaId ;  /* 0x00000000000479c3 */ /* 0x000ea20000008800 */
[----:B------:R-:W-:Y:S01]  /*2fa0*/  UMOV UR17, 0x400 ;  /* 0x0000040000117882 */ /* 0x000fe20000000000 */
[----:B------:R-:W-:-:S06]  /*2fb0*/  NOP ;  /* 0x0000000000007918 */ /* 0x000fcc0000000000 */
[----:B------:R-:W-:Y:S06]  /*2fc0*/  BAR.ARV 0x6, 0xa0 ;  /* 0x0182800000007b1d */ /* 0x000fec0000002000 */
[----:B------:R-:W3:Y:S01]  /*2fd0*/  LDCU UR5, c[0x0][0x38c] ;  /* 0x00007180ff0577ac */ /* 0x000ee20008000800 */
[----:B------:R-:W-:Y:S01]  /*2fe0*/  LOP3.LUT R2, R2, 0xffff, RZ, 0xc0, !PT ;  /* 0x0000ffff02027812 */ /* 0x000fe200078ec0ff */
[----:B------:R-:W-:Y:S01]  /*2ff0*/  IMAD.MOV.U32 R11, RZ, RZ, 0x1 ;  /* 0x00000001ff0b7424 */ /* 0x000fe200078e00ff */
[----:B------:R-:W-:Y:S01]  /*3000*/  CS2R R8, SRZ ;  /* 0x0000000000087805 */ /* 0x000fe2000001ff00 */
[----:B------:R-:W4:Y:S01]  /*3010*/  LDCU UR8, c[0x0][0x38c] ;  /* 0x00007180ff0877ac */ /* 0x000f220008000800 */
[----:B------:R-:W-:Y:S01]  /*3020*/  R2UR UR19, R2 ;  /* 0x00000000021372ca */ /* 0x000fe200000e0000 */
[----:B------:R-:W-:Y:S01]  /*3030*/  IMAD.MOV.U32 R10, RZ, RZ, RZ ;  /* 0x000000ffff0a7224 */ /* 0x000fe200078e00ff */
[----:B------:R-:W-:Y:S01]  /*3040*/  UMOV UR22, URZ ;  /* 0x000000ff00167c82 */ /* 0x000fe20008000000 */
[----:B------:R-:W-:Y:S01]  /*3050*/  UMOV UR14, URZ ;  /* 0x000000ff000e7c82 */ /* 0x000fe20008000000 */
[----:B--2---:R-:W-:Y:S01]  /*3060*/  ULEA UR17, UR4, UR17, 0x18 ;  /* 0x0000001104117291 */ /* 0x004fe2000f8ec0ff */
[----:B------:R-:W-:Y:S01]  /*3070*/  UMOV UR26, 0x0 ;  /* 0x00000000001a7882 */ /* 0x000fe20000000000 */
[----:B------:R-:W-:-:S02]  /*3080*/  UMOV UR27, 0x41004a0 ;  /* 0x041004a0001b7882 */ /* 0x000fc40000000000 */
[----:B------:R-:W-:Y:S02]  /*3090*/  UIADD3 UR6, UPT, UPT, UR17, 0x2400, URZ ;  /* 0x0000240011067890 */ /* 0x000fe4000fffe0ff */
[----:B------:R-:W-:Y:S02]  /*30a0*/  UIADD3 UR7, UPT, UPT, UR17, 0x5400, URZ ;  /* 0x0000540011077890 */ /* 0x000fe4000fffe0ff */
[----:B---3--:R-:W-:Y:S01]  /*30b0*/  UIADD3 UR5, UPT, UPT, UR5, 0x3f, URZ ;  /* 0x0000003f05057890 */ /* 0x008fe2000fffe0ff */
[----:B-1----:R-:W1:Y:S01]  /*30c0*/  LDS R0, [UR17+0x100] ;  /* 0x00010011ff007984 */ /* 0x002e620008000800 */
[----:B------:R-:W-:Y:S02]  /*30d0*/  USHF.R.U32.HI UR6, URZ, 0x4, UR6 ;  /* 0x00000004ff067899 */ /* 0x000fe40008011606 */
[----:B------:R-:W-:Y:S02]  /*30e0*/  USHF.R.S32.HI UR4, URZ, 0x1f, UR5 ;  /* 0x0000001fff047899 */ /* 0x000fe40008011405 */
[----:B------:R-:W-:-:S02]  /*30f0*/  ULOP3.LUT UR6, UR6, 0x3fff, URZ, 0xc0, !UPT ;  /* 0x00003fff06067892 */ /* 0x000fc4000f8ec0ff */
[----:B------:R-:W-:Y:S02]  /*3100*/  ULEA.HI UR4, UR4, UR5, URZ, 0x6 ;  /* 0x0000000504047291 */ /* 0x000fe4000f8f30ff */
[----:B------:R-:W-:Y:S02]  /*3110*/  USHF.R.U32.HI UR5, URZ, 0x4, UR7 ;  /* 0x00000004ff057899 */ /* 0x000fe40008011607 */
[----:B------:R-:W-:Y:S02]  /*3120*/  USHF.R.S32.HI UR28, URZ, 0x6, UR4 ;  /* 0x00000006ff1c7899 */ /* 0x000fe40008011404 */
[----:B------:R-:W-:Y:S02]  /*3130*/  ULOP3.LUT UR5, UR5, 0x3fff, URZ, 0xc0, !UPT ;  /* 0x00003fff05057892 */ /* 0x000fe4000f8ec0ff */
[----:B------:R-:W-:Y:S02]  /*3140*/  UISETP.LT.AND UP0, UPT, UR28, 0x1, UPT ;  /* 0x000000011c00788c */ /* 0x000fe4000bf01270 */
[----:B------:R-:W-:-:S02]  /*3150*/  ULOP3.LUT UR20, UR6, 0x10000, URZ, 0xfc, !UPT ;  /* 0x0001000006147892 */ /* 0x000fc4000f8efcff */
[----:B------:R-:W-:Y:S02]  /*3160*/  USEL UR29, UR28, 0x1, !UP0 ;  /* 0x000000011c1d7887 */ /* 0x000fe4000c000000 */
[----:B------:R-:W-:Y:S02]  /*3170*/  ULOP3.LUT UR21, UR5, 0x10000, URZ, 0xfc, !UPT ;  /* 0x0001000005157892 */ /* 0x000fe4000f8efcff */
[----:B------:R-:W-:Y:S02]  /*3180*/  UIADD3 UR29, UPT, UPT, -UR29, URZ, URZ ;  /* 0x000000ff1d1d7290 */ /* 0x000fe4000fffe1ff */
[----:B----4-:R-:W-:Y:S01]  /*3190*/  UISETP.GE.AND UP4, UPT, UR8, 0x1, UPT ;  /* 0x000000010800788c */ /* 0x010fe2000bf86270 */
[----:B------:R-:W-:Y:S01]  /*31a0*/  UMOV UR24, 0x0 ;  /* 0x0000000000187882 */ /* 0x000fe20000000000 */
[----:B------:R-:W-:Y:S01]  /*31b0*/  UMOV UR25, 0x41004a0 ;  /* 0x041004a000197882 */ /* 0x000fe20000000000 */
[----:B-1----:R-:W-:-:S15]  /*31c0*/  R2UR UR30, R0 ;  /* 0x00000000001e72ca */ /* 0x002fde00000e0000 */
.L_x_65:
[----:B------:R-:W-:Y:S02]  /*31d0*/  LEA R0, R10, UR17, 0x3 ;  /* 0x000000110a007c11 */ /* 0x000fe4000f8e18ff */
[----:B------:R-:W-:Y:S02]  /*31e0*/  SHF.L.U32 R2, R9, 0x1f, RZ ;  /* 0x0000001f09027819 */ /* 0x000fe400000006ff */
[----:B------:R-:W-:Y:S01]  /*31f0*/  PLOP3.LUT P0, PT, PT, PT, UP4, 0x80, 0x8 ;  /* 0x000000000008781c */ /* 0x000fe20003f0f048 */
[----:B------:R-:W-:Y:S01]  /*3200*/  VIADD R3, R0, 0x60 ;  /* 0x0000006000037836 */ /* 0x000fe20000000000 */
[----:B-1----:R-:W1:Y:S02]  /*3210*/  SYNCS.PHASECHK.TRANS64.TRYWAIT P1, [R0+URZ+0x50], R2 ;  /* 0x00005002000075a7 */ /* 0x002e6400080211ff */
[----:B-1-3--:R-:W-:Y:S09]  /*3220*/  @!P1 BRA `(.L_x_59) ;  /* 0x0000003400f89947 */ /* 0x00aff20003800000 */
.L_x_114:
[----:B------:R-:W-:Y:S01]  /*3230*/  LEA R4, R10, UR17, 0x4 ;  /* 0x000000110a047c11 */ /* 0x000fe2000f8e20ff */
[----:B------:R-:W-:Y:S01]  /*3240*/  @UP4 ULEA UR4, UR14, UR17, 0x3 ;  /* 0x000000110e044291 */ /* 0x000fe2000f8e18ff */
[----:B------:R-:W-:Y:S01]  /*3250*/  PLOP3.LUT P2, PT, PT, PT, PT, 0x80, 0x8 ;  /* 0x000000000008781c */ /* 0x000fe20003f4f070 */
[----:B------:R-:W-:Y:S01]  /*3260*/  ULEA UR23, UR22, UR17, 0x3 ;  /* 0x0000001116177291 */ /* 0x000fe2000f8e18ff */
[----:B------:R-:W-:Y:S02]  /*3270*/  PRMT R3, RZ, 0x654, R3 ;  /* 0x00000654ff037816 */ /* 0x000fe40000000003 */
[----:B------:R-:W2:Y:S01]  /*3280*/  LDS.128 R4, [R4+0xe0] ;  /* 0x0000e00004047984 */ /* 0x000ea20000000c00 */
[----:B-1----:R-:W-:Y:S02]  /*3290*/  @P0 SHF.L.U32 R2, R8, 0x1f, RZ ;  /* 0x0000001f08020819 */ /* 0x002fe400000006ff */
[----:B------:R-:W-:Y:S01]  /*32a0*/  SHF.L.U32 R0, R11, 0x1f, RZ ;  /* 0x0000001f0b007819 */ /* 0x000fe200000006ff */
[----:B------:R-:W-:Y:S01]  /*32b0*/  @!PT LDS RZ, [RZ] ;  /* 0x00000000fffff984 */ /* 0x000fe20000000800 */
[----:B------:R-:W-:Y:S01]  /*32c0*/  @!PT LDS RZ, [RZ] ;  /* 0x00000000fffff984 */ /* 0x000fe20000000800 */
[----:B------:R-:W-:Y:S01]  /*32d0*/  @!PT LDS RZ, [RZ] ;  /* 0x00000000fffff984 */ /* 0x000fe20000000800 */
[----:B------:R-:W-:Y:S01]  /*32e0*/  @!PT LDS RZ, [RZ] ;  /* 0x00000000fffff984 */ /* 0x000fe20000000800 */
[----:B------:R1:W-:Y:S06]  /*32f0*/  MEMBAR.ALL.CTA ;  /* 0x0000000000007992 */ /* 0x0003ec0000008000 */
[----:B-1----:R-:W1:Y:S02]  /*3300*/  FENCE.VIEW.ASYNC.S ;  /* 0x00000000000073c6 */ /* 0x002e640000000000 */
[----:B-1----:R1:W-:Y:S01]  /*3310*/  SYNCS.ARRIVE.TRANS64.RED.A1T0 RZ, [R3+URZ], RZ ;  /* 0x000000ff03ff79a7 */ /* 0x0023e200081004ff */
[----:B------:R1:W3:Y:S01]  /*3320*/  @P0 SYNCS.PHASECHK.TRANS64.TRYWAIT P2, [UR4], R2 ;  /* 0x00000002ff0005a7 */ /* 0x0002e20008041104 */
[----:B------:R-:W-:Y:S01]  /*3330*/  ULEA.HI UR4, UR22, UR22, URZ, 0x1 ;  /* 0x0000001616047291 */ /* 0x000fe2000f8f08ff */
[----:B--2---:R-:W-:-:S03]  /*3340*/  LOP3.LUT P1, RZ, R6, 0x1, RZ, 0xc0, !PT ;  /* 0x0000000106ff7812 */ /* 0x004fc6000782c0ff */
[----:B------:R-:W-:Y:S02]  /*3350*/  USHF.L.U32 UR18, UR4, 0x5, URZ ;  /* 0x0000000504127899 */ /* 0x000fe400080006ff */
[----:B------:R-:W-:Y:S02]  /*3360*/  ULOP3.LUT UR4, UR4, 0xffe, URZ, 0xc0, !UPT ;  /* 0x00000ffe04047892 */ /* 0x000fe4000f8ec0ff */
[----:B------:R-:W-:Y:S02]  /*3370*/  ULOP3.LUT UR18, UR18, 0xffffffc0, URZ, 0xc0, !UPT ;  /* 0xffffffc012127892 */ /* 0x000fe4000f8ec0ff */
[----:B------:R-:W-:Y:S02]  /*3380*/  UIADD3 UR4, UPT, UPT, -UR4, UR22, URZ ;  /* 0x0000001604047290 */ /* 0x000fe4000fffe1ff */
[----:B------:R-:W-:Y:S01]  /*3390*/  UIADD3 UR18, UPT, UPT, UR30, UR18, URZ ;  /* 0x000000121e127290 */ /* 0x000fe2000fffe0ff */
[----:B------:R-:W2:Y:S03]  /*33a0*/  SYNCS.PHASECHK.TRANS64.TRYWAIT P0, [UR23+0x90], R0 ;  /* 0x00009000ff0075a7 */ /* 0x000ea60008001117 */
[----:B------:R-:W-:Y:S01]  /*33b0*/  ULEA UR18, UR4, UR18, 0x14 ;  /* 0x0000001204127291 */ /* 0x000fe2000f8ea0ff */
[----:B-123--:R-:W-:Y:S11]  /*33c0*/  @!P0 BRA `(.L_x_60) ;  /* 0x0000003400a48947 */ /* 0x00eff60003800000 */
.L_x_116:
[----:B------:R-:W-:Y:S01]  /*33d0*/  IADD3 R10, PT, PT, R10, 0x1, RZ ;  /* 0x000000010a0a7810 */ /* 0x000fe20007ffe0ff */
[----:B------:R-:W-:Y:S06]  /*33e0*/  BRA.U !UP4, `(.L_x_61) ;  /* 0x000000010c987547 */ /* 0x000fec000b800000 */
[----:B------:R-:W-:Y:S01]  /*33f0*/  UPLOP3.LUT UP2, UPT, UPT, UPT, UPT, 0x40, 0x4 ;  /* 0x000000000004789c */ /* 0x000fe20003f4e870 */
[----:B------:R-:W-:Y:S01]  /*3400*/  UMOV UR16, UR29 ;  /* 0x0000001d00107c82 */ /* 0x000fe20008000000 */
[----:B------:R-:W-:Y:S01]  /*3410*/  UMOV UR15, UR28 ;  /* 0x0000001c000f7c82 */ /* 0x000fe20008000000 */
[----:B------:R-:W-:-:S08]  /*3420*/  UMOV UR6, UR14 ;  /* 0x0000000e00067c82 */ /* 0x000fd00008000000 */
.L_x_64:
[----:B------:R-:W-:Y:S02]  /*3430*/  UIADD3 UR16, UPT, UPT, UR16, 0x1, URZ ;  /* 0x0000000110107890 */ /* 0x000fe4000fffe0ff */
[----:B--2---:R-:W-:Y:S02]  /*3440*/  ULEA UR5, UR6, UR17, 0x3 ;  /* 0x0000001106057291 */ /* 0x004fe4000f8e18ff */
[----:B------:R-:W-:Y:S01]  /*3450*/  UISETP.NE.AND UP3, UPT, UR16, URZ, UPT ;  /* 0x000000ff1000728c */ /* 0x000fe2000bf65270 */
[----:B---3--:R-:W-:Y:S10]  /*3460*/  @P2 BRA `(.L_x_62) ;  /* 0x00000000000c2947 */ /* 0x008ff40003800000 */
[----:B-1----:R-:W-:Y:S04]  /*3470*/  SHF.L.U32 R2, R8, 0x1f, RZ ;  /* 0x0000001f08027819 */ /* 0x002fe800000006ff */
[----:B------:R-:W1:Y:S02]  /*3480*/  SYNCS.PHASECHK.TRANS64.TRYWAIT P0, [UR5], R2 ;  /* 0x00000002ff0075a7 */ /* 0x000e640008001105 */
[----:B-1----:R-:W-:Y:S05]  /*3490*/  @!P0 BRA `(.L_x_63) ;  /* 0x0000003400888947 */ /* 0x002fea0003800000 */
.L_x_62:
[----:B------:R-:W-:Y:S01]  /*34a0*/  UISETP.NE.AND UP0, UPT, UR15, 0x1, UPT ;  /* 0x000000010f00788c */ /* 0x000fe2000bf05270 */
[----:B------:R-:W-:Y:S01]  /*34b0*/  PLOP3.LUT P2, PT, PT, PT, PT, 0x80, 0x8 ;  /* 0x000000000008781c */ /* 0x000fe20003f4f070 */
[----:B------:R-:W-:Y:S02]  /*34c0*/  UIADD3 UR4, UPT, UPT, UR6, 0x1, URZ ;  /* 0x0000000106047890 */ /* 0x000fe4000fffe0ff */
[----:B------:R-:W-:Y:S02]  /*34d0*/  ULEA UR12, UR6, UR21, 0x8 ;  /* 0x00000015060c7291 */ /* 0x000fe4000f8e40ff */
[----:B------:R-:W-:Y:S01]  /*34e0*/  UISETP.NE.AND UP1, UPT, UR4, 0x3, UPT ;  /* 0x000000030400788c */ /* 0x000fe2000bf25270 */
[----:B------:R-:W-:Y:S01]  /*34f0*/  PLOP3.LUT P0, PT, PT, PT, UP0, 0x80, 0x8 ;  /* 0x000000000008781c */ /* 0x000fe20003f0f008 */
[----:B------:R-:W-:Y:S02]  /*3500*/  UIADD3 UR10, UPT, UPT, UR12, 0x2, URZ ;  /* 0x000000020c0a7890 */ /* 0x000fe4000fffe0ff */
[----:B------:R-:W-:Y:S02]  /*3510*/  USEL UR7, URZ, 0x1, UP1 ;  /* 0x00000001ff077887 */ /* 0x000fe40008800000 */
[----:B------:R-:W-:Y:S02]  /*3520*/  USEL UR14, UR4, URZ, UP1 ;  /* 0x000000ff040e7287 */ /* 0x000fe40008800000 */
[----:B------:R-:W-:Y:S02]  /*3530*/  UIADD3 UR15, UPT, UPT, UR15, -0x1, URZ ;  /* 0xffffffff0f0f7890 */ /* 0x000fe4000fffe0ff */
[----:B------:R-:W-:Y:S01]  /*3540*/  @UP0 ULEA UR4, UR14, UR17, 0x3 ;  /* 0x000000110e040291 */ /* 0x000fe2000f8e18ff */
[----:B------:R-:W-:Y:S01]  /*3550*/  LOP3.LUT R8, R8, UR7, RZ, 0x3c, !PT ;  /* 0x0000000708087c12 */ /* 0x000fe2000f8e3cff */
[----:B------:R-:W-:Y:S01]  /*3560*/  UIADD3 UR7, UPT, UPT, UR5, 0x18, URZ ;  /* 0x0000001805077890 */ /* 0x000fe2000fffe0ff */
[----:B------:R-:W-:Y:S02]  /*3570*/  UMOV UR13, 0x80004020 ;  /* 0x80004020000d7882 */ /* 0x000fe40000000000 */
[----:B-1----:R-:W-:Y:S01]  /*3580*/  @P0 SHF.L.U32 R0, R8, 0x1f, RZ ;  /* 0x0000001f08000819 */ /* 0x002fe200000006ff */
[----:B------:R-:W-:Y:S01]  /*3590*/  UMOV UR5, 0x80004020 ;  /* 0x8000402000057882 */ /* 0x000fe20000000000 */
[----:B------:R-:W-:Y:S01]  /*35a0*/  UMOV UR11, 0x80004020 ;  /* 0x80004020000b7882 */ /* 0x000fe20000000000 */
[----:B------:R-:W-:Y:S01]  /*35b0*/  UMOV UR9, 0x80004020 ;  /* 0x8000402000097882 */ /* 0x000fe20000000000 */
[----:B------:R2:W3:Y:S01]  /*35c0*/  @P0 SYNCS.PHASECHK.TRANS64.TRYWAIT P2, [UR4], R0 ;  /* 0x00000000ff0005a7 */ /* 0x0004e20008041104 */
[----:B------:R-:W-:Y:S03]  /*35d0*/  ULEA UR4, UR6, UR20, 0x8 ;  /* 0x0000001406047291 */ /* 0x000fe6000f8e40ff */
[----:B------:R-:W-:Y:S01]  /*35e0*/  UMOV UR6, UR14 ;  /* 0x0000000e00067c82 */ /* 0x000fe20008000000 */
[----:B------:R-:W-:Y:S05]  /*35f0*/  UIADD3 UR8, UPT, UPT, UR4, 0x2, URZ ;  /* 0x0000000204087890 */ /* 0x000fea000fffe0ff */
[----:B------:R2:W-:Y:S01]  /*3600*/  UTCIMMA gdesc[UR4], gdesc[UR12], tmem[UR18], tmem[UR26], idesc[UR27], UP2 ;  /* 0x00ff1a0c040075ea */ /* 0x0005e20009000112 */
[----:B------:R-:W-:Y:S03]  /*3610*/  UPLOP3.LUT UP2, UPT, UPT, UPT, UPT, 0x80, 0x8 ;  /* 0x000000000008789c */ /* 0x000fe60003f4f070 */
[----:B------:R2:W-:Y:S01]  /*3620*/  UTCIMMA gdesc[UR8], gdesc[UR10], tmem[UR18], tmem[UR24], idesc[UR25], UPT ;  /* 0x00ff180a080075ea */ /* 0x0005e2000b800112 */
[----:B------:R2:W-:Y:S01]  /*3630*/  UTCBAR.MULTICAST [UR7], URZ, UR19 ;  /* 0x000000ff070073e9 */ /* 0x0005e20008000813 */
[----:B------:R-:W-:Y:S06]  /*3640*/  BRA.U UP3, `(.L_x_64) ;  /* 0xfffffffd03787547 */ /* 0x000fec000b83ffff */
.L_x_61:
[----:B--2---:R-:W-:Y:S01]  /*3650*/  UIADD3 UR4, UPT, UPT, UR22, 0x1, URZ ;  /* 0x0000000116047890 */ /* 0x004fe2000fffe0ff */
[C---:B------:R-:W-:Y:S01]  /*3660*/  ISETP.NE.AND P0, PT, R10.reuse, 0x2, PT ;  /* 0x000000020a00780c */ /* 0x040fe20003f05270 */
[----:B------:R-:W-:Y:S02]  /*3670*/  UIADD3 UR5, UPT, UPT, UR23, 0x70, URZ ;  /* 0x0000007017057890 */ /* 0x000fe4000fffe0ff */
[----:B------:R-:W-:Y:S01]  /*3680*/  UISETP.NE.AND UP0, UPT, UR4, 0x4, UPT ;  /* 0x000000040400788c */ /* 0x000fe2000bf05270 */
[----:B-1----:R-:W-:Y:S02]  /*3690*/  SEL R0, RZ, 0x1, P0 ;  /* 0x00000001ff007807 */ /* 0x002fe40000000000 */
[----:B------:R-:W-:Y:S01]  /*36a0*/  SEL R10, R10, RZ, P0 ;  /* 0x000000ff0a0a7207 */ /* 0x000fe20000000000 */
[----:B------:R-:W-:Y:S01]  /*36b0*/  USEL UR6, URZ, 0x1, UP0 ;  /* 0x00000001ff067887 */ /* 0x000fe20008000000 */
[----:B------:R-:W-:Y:S01]  /*36c0*/  LOP3.LUT R9, R9, R0, RZ, 0x3c, !PT ;  /* 0x0000000009097212 */ /* 0x000fe200078e3cff */
[----:B------:R-:W-:Y:S01]  /*36d0*/  USEL UR22, UR4, URZ, UP0 ;  /* 0x000000ff04167287 */ /* 0x000fe20008000000 */
[----:B------:R1:W-:Y:S03]  /*36e0*/  UTCBAR [UR5], URZ ;  /* 0x000000ff050073e9 */ /* 0x0003e600080000ff */
[----:B------:R-:W-:Y:S01]  /*36f0*/  LOP3.LUT R11, R11, UR6, RZ, 0x3c, !PT ;  /* 0x000000060b0b7c12 */ /* 0x000fe2000f8e3cff */
[----:B------:R-:W-:Y:S07]  /*3700*/  @P1 BRA `(.L_x_65) ;  /* 0xfffffff800b01947 */ /* 0x000fee000383ffff */
[----:B------:R-:W2:Y:S01]  /*3710*/  S2UR UR8, SR_CgaCtaId ;  /* 0x00000000000879c3 */ /* 0x000ea20000008800 */
[----:B------:R-:W-:Y:S01]  /*3720*/  ELECT P0, URZ, PT ;  /* 0x0000000000ff782f */ /* 0x000fe20003800000 */
[----:B------:R-:W-:Y:S01]  /*3730*/  IMAD.MOV.U32 R0, RZ, RZ, 0x1 ;  /* 0x00000001ff007424 */ /* 0x000fe200078e00ff */
[----:B------:R-:W-:Y:S01]  /*3740*/  UIADD3 UR17, UPT, UPT, UR17, 0x90, URZ ;  /* 0x0000009011117890 */ /* 0x000fe2000fffe0ff */
[----:B------:R-:W-:Y:S01]  /*3750*/  SHF.L.U32 R2, R11, 0x1f, RZ ;  /* 0x0000001f0b027819 */ /* 0x000fe200000006ff */
[----:B------:R-:W-:-:S03]  /*3760*/  UMOV UR4, 0x40 ;  /* 0x0000004000047882 */ /* 0x000fc60000000000 */
[----:B------:R-:W-:Y:S01]  /*3770*/  UVIRTCOUNT.DEALLOC.SMPOOL 0x80 ;  /* 0x000000800000784c */ /* 0x000fe20000000000 */
[----:B--2---:R-:W-:Y:S02]  /*3780*/  ULEA UR8, UR8, UR4, 0x18 ;  /* 0x0000000408087291 */ /* 0x004fe4000f8ec0ff */
[----:B------:R-:W-:-:S07]  /*3790*/  ULEA UR4, UR22, UR17, 0x3 ;  /* 0x0000001116047291 */ /* 0x000fce000f8e18ff */
[----:B------:R2:W-:Y:S02]  /*37a0*/  @P0 STS.U8 [UR8+0x1c], R0 ;  /* 0x00001c00ff000988 */ /* 0x0005e40008000008 */
[----:B------:R-:W4:Y:S02]  /*37b0*/  SYNCS.PHASECHK.TRANS64.TRYWAIT P0, [UR4], R2 ;  /* 0x00000002ff0075a7 */ /* 0x000f240008001104 */
[----:B--2-4-:R-:W-:Y:S05]  /*37c0*/  @!P0 BRA `(.L_x_66) ;  /* 0x0000003000d48947 */ /* 0x014fea0003800000 */
.L_x_119:
[----:B------:R-:W-:-:S04]  /*37d0*/  UIADD3 UR4, UPT, UPT, UR22, 0x1, URZ ;  /* 0x0000000116047890 */ /* 0x000fc8000fffe0ff */
[----:B------:R-:W-:-:S04]  /*37e0*/  UISETP.NE.AND UP0, UPT, UR4, 0x4, UPT ;  /* 0x000000040400788c */ /* 0x000fc8000bf05270 */
[----:B------:R-:W-:Y:S02]  /*37f0*/  USEL UR6, URZ, 0x1, UP0 ;  /* 0x00000001ff067887 */ /* 0x000fe40008000000 */
[----:B------:R-:W-:-:S04]  /*3800*/  USEL UR4, UR4, URZ, UP0 ;  /* 0x000000ff04047287 */ /* 0x000fc80008000000 */
[----:B-1----:R-:W-:Y:S01]  /*3810*/  ULEA UR5, UR4, UR17, 0x3 ;  /* 0x0000001104057291 */ /* 0x002fe2000f8e18ff */
[----:B--2---:R-:W-:-:S04]  /*3820*/  LOP3.LUT R2, R11, UR6, RZ, 0x3c, !PT ;  /* 0x000000060b027c12 */ /* 0x004fc8000f8e3cff */
[----:B------:R-:W-:-:S04]  /*3830*/  SHF.L.U32 R3, R2, 0x1f, RZ ;  /* 0x0000001f02037819 */ /* 0x000fc800000006ff */
[----:B------:R-:W1:Y:S02]  /*3840*/  SYNCS.PHASECHK.TRANS64.TRYWAIT P0, [UR5], R3 ;  /* 0x00000003ff0075a7 */ /* 0x000e640008001105 */
[----:B-1----:R-:W-:Y:S05]  /*3850*/  @!P0 BRA `(.L_x_67) ;  /* 0x0000003000c88947 */ /* 0x002fea0003800000 */
.L_x_121:
        /* <DEDUP_REMOVED lines=9> */
.L_x_123:
[----:B------:R-:W-:-:S04]  /*38f0*/  UIADD3 UR4, UPT, UPT, UR4, 0x1, URZ ;  /* 0x0000000104047890 */ /* 0x000fc8000fffe0ff */
[----:B------:R-:W-:-:S04]  /*3900*/  UISETP.NE.AND UP0, UPT, UR4, 0x4, UPT ;  /* 0x000000040400788c */ /* 0x000fc8000bf05270 */
[----:B------:R-:W-:Y:S02]  /*3910*/  USEL UR5, URZ, 0x1, UP0 ;  /* 0x00000001ff057887 */ /* 0x000fe40008000000 */
[----:B------:R-:W-:-:S04]  /*3920*/  USEL UR4, UR4, URZ, UP0 ;  /* 0x000000ff04047287 */ /* 0x000fc80008000000 */
[----:B------:R-:W-:Y:S01]  /*3930*/  ULEA UR4, UR4, UR17, 0x3 ;  /* 0x0000001104047291 */ /* 0x000fe2000f8e18ff */
[----:B------:R-:W-:-:S04]  /*3940*/  LOP3.LUT R2, R2, UR5, RZ, 0x3c, !PT ;  /* 0x0000000502027c12 */ /* 0x000fc8000f8e3cff */
[----:B------:R-:W-:-:S04]  /*3950*/  SHF.L.U32 R2, R2, 0x1f, RZ ;  /* 0x0000001f02027819 */ /* 0x000fc800000006ff */
[----:B------:R-:W2:Y:S02]  /*3960*/  SYNCS.PHASECHK.TRANS64.TRYWAIT P0, [UR4], R2 ;  /* 0x00000002ff0075a7 */ /* 0x000ea40008001104 */
[----:B--2---:R-:W-:Y:S05]  /*3970*/  @!P0 BRA `(.L_x_69) ;  /* 0x0000003000b08947 */ /* 0x004fea0003800000 */
.L_x_125:
[----:B------:R-:W-:Y:S01]  /*3980*/  NOP ;  /* 0x0000000000007918 */ /* 0x000fe20000000000 */
[----:B-1----:R-:W1:Y:S01]  /*3990*/  LDS R0, [UR8+0x14] ;  /* 0x00001408ff007984 */ /* 0x002e620008000800 */
[----:B------:R-:W-:Y:S01]  /*39a0*/  ULOP3.LUT UR4, UR30, 0xffff, URZ, 0xc0, !UPT ;  /* 0x0000ffff1e047892 */ /* 0x000fe2000f8ec0ff */
[----:B------:R-:W-:Y:S01]  /*39b0*/  UMOV UR5, 0xffff ;  /* 0x0000ffff00057882 */ /* 0x000fe20000000000 */
[----:B------:R-:W-:Y:S02]  /*39c0*/  UMOV UR6, 0x1 ;  /* 0x0000000100067882 */ /* 0x000fe40000000000 */
[----:B------:R-:W-:-:S04]  /*39d0*/  USHF.R.U32.HI UR4, URZ, 0x5, UR4 ;  /* 0x00000005ff047899 */ /* 0x000fc80008011604 */
[----:B------:R-:W-:Y:S02]  /*39e0*/  USHF.L.U32 UR5, UR5, UR4, URZ ;  /* 0x0000000405057299 */ /* 0x000fe400080006ff */
[----:B------:R-:W-:-:S04]  /*39f0*/  USHF.L.U32 UR4, UR6, UR4, URZ ;  /* 0x0000000406047299 */ /* 0x000fc800080006ff */
[----:B-1----:R-:W-:-:S04]  /*3a00*/  LOP3.LUT R0, R0, UR5, RZ, 0xc0, !PT ;  /* 0x0000000500007c12 */ /* 0x002fc8000f8ec0ff */
[----:B------:R-:W-:-:S13]  /*3a10*/  ISETP.NE.AND P0, PT, R0, UR5, PT ;  /* 0x0000000500007c0c */ /* 0x000fda000bf05270 */
[----:B------:R-:W-:Y:S05]  /*3a20*/  @P0 BRA `(.L_x_70) ;  /* 0x0000000000580947 */ /* 0x000fea0003800000 */
[----:B------:R-:W1:Y:S02]  /*3a30*/  LDS R0, [UR8+0x18] ;  /* 0x00001808ff007984 */ /* 0x000e640008000800 */
[----:B-1----:R-:W-:-:S04]  /*3a40*/  LOP3.LUT R0, R0, UR4, RZ, 0xc0, !PT ;  /* 0x0000000400007c12 */ /* 0x002fc8000f8ec0ff */
[----:B------:R-:W-:-:S13]  /*3a50*/  ISETP.NE.AND P0, PT, R0, UR4, PT ;  /* 0x0000000400007c0c */ /* 0x000fda000bf05270 */
[----:B------:R-:W-:Y:S05]  /*3a60*/  @P0 BRA `(.L_x_71) ;  /* 0x00000000003c0947 */ /* 0x000fea0003800000 */
[----:B------:R-:W1:Y:S01]  /*3a70*/  S2R R2, SR_LANEID ;  /* 0x0000000000027919 */ /* 0x000e620000000000 */
[----:B------:R-:W-:-:S06]  /*3a80*/  ULOP3.LUT UR5, URZ, UR5, URZ, 0x33, !UPT ;  /* 0x00000005ff057292 */ /* 0x000fcc000f8e33ff */
[----:B------:R-:W-:-:S04]  /*3a90*/  IMAD.U32 R0, RZ, RZ, UR5 ;  /* 0x00000005ff007e24 */ /* 0x000fc8000f8e00ff */
[----:B------:R2:W4:Y:S02]  /*3aa0*/  REDUX UR7, R0 ;  /* 0x00000000000773c4 */ /* 0x0005240000000000 */
[----:B------:R1:W-:Y:S01]  /*3ab0*/  UTCATOMSWS.AND URZ, UR5 ;  /* 0x0000000500ff79e3 */ /* 0x0003e20008000000 */
[----:B--2---:R-:W-:Y:S01]  /*3ac0*/  LOP3.LUT R0, RZ, UR4, RZ, 0x33, !PT ;  /* 0x00000004ff007c12 */ /* 0x004fe2000f8e33ff */
[----:B------:R-:W-:Y:S02]  /*3ad0*/  VOTEU.ANY UR4, UPT, PT ;  /* 0x0000000000047886 */ /* 0x000fe400038e0100 */
[----:B------:R-:W-:Y:S02]  /*3ae0*/  UFLO.U32 UR4, UR4 ;  /* 0x00000004000472bd */ /* 0x000fe400080e0000 */
[----:B------:R-:W2:Y:S04]  /*3af0*/  REDUX UR6, R0 ;  /* 0x00000000000673c4 */ /* 0x000ea80000000000 */
[----:B-1----:R-:W-:-:S02]  /*3b00*/  ISETP.EQ.U32.AND P0, PT, R2, UR4, PT ;  /* 0x0000000402007c0c */ /* 0x002fc4000bf02070 */
[----:B----4-:R-:W-:-:S11]  /*3b10*/  MOV R2, UR7 ;  /* 0x0000000700027c02 */ /* 0x010fd60008000f00 */
[----:B------:R1:W-:Y:S01]  /*3b20*/  @P0 ATOMS.AND RZ, [UR8+0x14], R2 ;  /* 0x00001402ffff098c */ /* 0x0003e2000a800008 */
[----:B--2---:R-:W-:-:S05]  /*3b30*/  IMAD.U32 R0, RZ, RZ, UR6 ;  /* 0x00000006ff007e24 */ /* 0x004fca000f8e00ff */
[----:B------:R1:W-:Y:S01]  /*3b40*/  @P0 ATOMS.AND RZ, [UR8+0x18], R0 ;  /* 0x00001800ffff098c */ /* 0x0003e2000a800008 */
[----:B------:R-:W-:Y:S05]  /*3b50*/  BRA `(.L_x_72) ;  /* 0x0000000000147947 */ /* 0x000fea0003800000 */
.L_x_71:
[----:B------:R-:W-:Y:S02]  /*3b60*/  MOV R2, 0x3b80 ;  /* 0x00003b8000027802 */ /* 0x000fe40000000f00 */
[----:B---3-5:R-:W-:Y:S05]  /*3b70*/  CALL.REL.NOINC `($__internal_0_$__cuda_sm10x_tcgen05_guardrail_trap_col_being_dealloced_not_returned_by_alloc) ;  /* 0x0000003000cc7944 */ /* 0x028fea0003c00000 */
[----:B------:R-:W-:Y:S05]  /*3b80*/  BRA `(.L_x_72) ;  /* 0x0000000000087947 */ /* 0x000fea0003800000 */
.L_x_70:
[----:B------:R-:W-:Y:S02]  /*3b90*/  MOV R2, 0x3bb0 ;  /* 0x00003bb000027802 */ /* 0x000fe40000000f00 */
[----:B---3-5:R-:W-:Y:S05]  /*3ba0*/  CALL.REL.NOINC `($__internal_2_$__cuda_sm10x_tcgen05_guardrail_trap_unallocated_columns_being_dealloced) ;  /* 0x0000003000d87944 */ /* 0x028fea0003c00000 */
.L_x_72:
[----:B------:R-:W-:Y:S01]  /*3bb0*/  NOP ;  /* 0x0000000000007918 */ /* 0x000fe20000000000 */
[----:B------:R-:W-:Y:S05]  /*3bc0*/  EXIT ;  /* 0x000000000000794d */ /* 0x000fea0003800000 */
.L_x_54:
[----:B------:R-:W-:-:S09]  /*3bd0*/  UISETP.NE.OR UP0, UPT, UR22, 0x3, !UP3 ;  /* 0x000000031600788c */ /* 0x000fd2000df05670 */
[----:B------:R-:W-:Y:S05]  /*3be0*/  BRA.U UP0, `(.L_x_73) ;  /* 0x0000000d00087547 */ /* 0x000fea000b800000 */
[----:B------:R-:W1:Y:S01]  /*3bf0*/  LDCU UR26, c[0x0][0x370] ;  /* 0x00006e00ff1a77ac */ /* 0x000e620008000800 */
[----:B------:R-:W2:Y:S01]  /*3c00*/  LDC.64 R16, c[0x0][0x348] ;  /* 0x0000d200ff107b82 */ /* 0x000ea20000000a00 */
[----:B------:R-:W-:Y:S02]  /*3c10*/  HFMA2 R13, -RZ, RZ, 0, 0 ;  /* 0x00000000ff0d7431 */ /* 0x000fe400000001ff */
[----:B------:R-:W-:Y:S01]  /*3c20*/  IMAD.MOV.U32 R15, RZ, RZ, 0x1 ;  /* 0x00000001ff0f7424 */ /* 0x000fe200078e00ff */
[----:B------:R-:W1:Y:S01]  /*3c30*/  LDCU.128 UR28, c[0x0][0xb10] ;  /* 0x00016200ff1c77ac */ /* 0x000e620008000c00 */
[----:B------:R-:W-:Y:S01]  /*3c40*/  IMAD.MOV.U32 R14, RZ, RZ, RZ ;  /* 0x000000ffff0e7224 */ /* 0x000fe200078e00ff */
[----:B------:R-:W-:Y:S01]  /*3c50*/  MOV R12, 0x1000 ;  /* 0x00001000000c7802 */ /* 0x000fe20000000f00 */
[----:B------:R-:W3:Y:S01]  /*3c60*/  LDCU UR25, c[0x0][0x374] ;  /* 0x00006e80ff1977ac */ /* 0x000ee20008000800 */
[----:B------:R-:W4:Y:S01]  /*3c70*/  LDC.64 R2, c[0x0][0x888] ;  /* 0x00022200ff027b82 */ /* 0x000f220000000a00 */
[----:B------:R-:W3:Y:S01]  /*3c80*/  LDCU UR16, c[0x0][0xb0c] ;  /* 0x00016180ff1077ac */ /* 0x000ee20008000800 */
[----:B------:R-:W2:Y:S06]  /*3c90*/  LDCU UR35, c[0x0][0xb20] ;  /* 0x00016400ff2377ac */ /* 0x000eac0008000800 */
[----:B------:R-:W4:Y:S01]  /*3ca0*/  LDC.64 R4, c[0x0][0x890] ;  /* 0x00022400ff047b82 */ /* 0x000f220000000a00 */
[----:B------:R-:W2:Y:S01]  /*3cb0*/  LDCU UR4, c[0x0][0xb30] ;  /* 0x00016600ff0477ac */ /* 0x000ea20008000800 */
[----:B------:R-:W-:Y:S01]  /*3cc0*/  UMOV UR17, 0x400 ;  /* 0x0000040000117882 */ /* 0x000fe20000000000 */
[----:B-1----:R-:W-:-:S02]  /*3cd0*/  UIMAD.WIDE.U32 UR32, UR26, UR28, URZ ;  /* 0x0000001c1a2072a5 */ /* 0x002fc4000f8e00ff */
[----:B---3--:R-:W-:Y:S02]  /*3ce0*/  UIMAD.WIDE.U32 UR6, UR25, UR31, URZ ;  /* 0x0000001f190672a5 */ /* 0x008fe4000f8e00ff */
[----:B------:R-:W-:Y:S02]  /*3cf0*/  ULEA UR17, UR48, UR17, 0x18 ;  /* 0x0000001130117291 */ /* 0x000fe4000f8ec0ff */
[----:B------:R-:W-:Y:S02]  /*3d00*/  UPLOP3.LUT UP3, UPT, UPT, UPT, UPT, 0x40, 0x4 ;  /* 0x000000000004789c */ /* 0x000fe40003f6e870 */
[----:B------:R-:W-:Y:S01]  /*3d10*/  UIADD3 UR5, UPT, UPT, UR17, 0x30, URZ ;  /* 0x0000003011057890 */ /* 0x000fe2000fffe0ff */
[----:B------:R-:W-:Y:S01]  /*3d20*/  UMOV UR32, UR33 ;  /* 0x0000002100207c82 */ /* 0x000fe20008000000 */
[----:B------:R-:W-:Y:S01]  /*3d30*/  UMOV UR27, UR7 ;  /* 0x00000007001b7c82 */ /* 0x000fe20008000000 */
[----:B------:R-:W-:Y:S02]  /*3d40*/  UISETP.GE.AND UP0, UPT, UR40, 0x1, UPT ;  /* 0x000000012800788c */ /* 0x000fe4000bf06270 */
[----:B------:R-:W-:Y:S01]  /*3d50*/  UISETP.NE.AND UP4, UPT, UR40, 0x1, UPT ;  /* 0x000000012800788c */ /* 0x000fe2000bf85270 */
[----:B------:R-:W1:Y:S01]  /*3d60*/  LDCU.64 UR14, c[0x0][0xb28] ;  /* 0x00016500ff0e77ac */ /* 0x000e620008000a00 */
[----:B------:R-:W-:-:S02]  /*3d70*/  UISETP.NE.AND UP6, UPT, UR16, 0x1, UPT ;  /* 0x000000011000788c */ /* 0x000fc4000bfc5270 */
[----:B------:R-:W-:Y:S02]  /*3d80*/  UISETP.NE.AND UP5, UPT, UR30, 0x1, UPT ;  /* 0x000000011e00788c */ /* 0x000fe4000bfa5270 */
[----:B------:R-:W-:Y:S02]  /*3d90*/  UPRMT UR48, UR48, 0x654, UR5 ;  /* 0x0000065430307896 */ /* 0x000fe40008000005 */
[----:B------:R-:W-:Y:S02]  /*3da0*/  USHF.R.U32.HI UR32, URZ, UR29, UR32 ;  /* 0x0000001dff207299 */ /* 0x000fe40008011620 */
[----:B--2---:R-:W-:Y:S02]  /*3db0*/  USHF.R.U32.HI UR27, URZ, UR35, UR27 ;  /* 0x00000023ff1b7299 */ /* 0x004fe4000801161b */
[----:B------:R-:W-:-:S11]  /*3dc0*/  UISETP.NE.AND UP2, UPT, UR4, 0x1, UPT ;  /* 0x000000010400788c */ /* 0x000fd6000bf45270 */
.L_x_81:
[C---:B------:R-:W-:Y:S02]  /*3dd0*/  LEA R7, R14.reuse, UR17, 0x3 ;  /* 0x000000110e077c11 */ /* 0x040fe4000f8e18ff */
[----:B------:R-:W-:Y:S02]  /*3de0*/  SHF.L.U32 R0, R13, 0x1f, RZ ;  /* 0x0000001f0d007819 */ /* 0x000fe400000006ff */
[----:B------:R-:W-:Y:S02]  /*3df0*/  LEA R8, R14, UR17, 0x4 ;  /* 0x000000110e087c11 */ /* 0x000fe4000f8e20ff */
[----:B--2---:R-:W2:Y:S02]  /*3e00*/  SYNCS.PHASECHK.TRANS64.TRYWAIT P0, [R7+URZ+0x50], R0 ;  /* 0x00005000070075a7 */ /* 0x004ea400080011ff */
[----:B--2---:R-:W-:Y:S05]  /*3e10*/  @!P0 BRA `(.L_x_74) ;  /* 0x0000002c00a08947 */ /* 0x004fea0003800000 */
.L_x_126:
[----:B------:R-:W3:Y:S01]  /*3e20*/  LDS.128 R8, [R8+0xe0] ;  /* 0x0000e00008087984 */ /* 0x000ee20000000c00 */
[----:B------:R-:W-:Y:S01]  /*3e30*/  UISETP.GE.AND UP0, UPT, UR40, 0x1, UPT ;  /* 0x000000012800788c */ /* 0x000fe2000bf06270 */
[----:B------:R-:W-:Y:S01]  /*3e40*/  @!PT LDS RZ, [RZ] ;  /* 0x00000000fffff984 */ /* 0x000fe20000000800 */
[----:B------:R-:W-:Y:S01]  /*3e50*/  @!PT LDS RZ, [RZ] ;  /* 0x00000000fffff984 */ /* 0x000fe20000000800 */
[----:B------:R-:W-:Y:S01]  /*3e60*/  @!PT LDS RZ, [RZ] ;  /* 0x00000000fffff984 */ /* 0x000fe20000000800 */
[----:B------:R-:W-:Y:S01]  /*3e70*/  @!PT LDS RZ, [RZ] ;  /* 0x00000000fffff984 */ /* 0x000fe20000000800 */
[----:B------:R1:W-:Y:S06]  /*3e80*/  MEMBAR.ALL.CTA ;  /* 0x0000000000007992 */ /* 0x0003ec0000008000 */
[----:B-1----:R-:W1:Y:S01]  /*3e90*/  FENCE.VIEW.ASYNC.S ;  /* 0x00000000000073c6 */ /* 0x002e620000000000 */
[----:B---3--:R-:W-:Y:S11]  /*3ea0*/  LOP3.LUT P0, RZ, R10, 0x1, RZ, 0xc0, !PT ;  /* 0x000000010aff7812 */ /* 0x008ff6000780c0ff */
[----:B------:R-:W-:Y:S02]  /*3eb0*/  @!UPT UIADD3 URZ, UPT, UPT, URZ, URZ, URZ ;  /* 0x000000fffffff290 */ /* 0x000fe4000fffe0ff */
[----:B-1----:R-:W-:Y:S01]  /*3ec0*/  VOTEU.ANY UP1, P0 ;  /* 0x0000000000ff7886 */ /* 0x002fe20000020100 */
[----:B------:R-:W-:Y:S11]  /*3ed0*/  PLOP3.LUT P0, PT, PT, PT, UP1, 0x80, 0x8 ;  /* 0x000000000008781c */ /* 0x000ff60003f0f018 */
[----:B------:R-:W-:Y:S02]  /*3ee0*/  @!UPT UIADD3 URZ, UPT, UPT, URZ, URZ, URZ ;  /* 0x000000fffffff290 */ /* 0x000fe4000fffe0ff */
[----:B--2---:R-:W-:Y:S02]  /*3ef0*/  @P0 SHF.R.U32.HI R0, RZ, 0x10, R9 ;  /* 0x00000010ff000819 */ /* 0x004fe40000011609 */
[----:B------:R-:W-:Y:S02]  /*3f00*/  @P0 MOV R6, R8 ;  /* 0x0000000800060202 */ /* 0x000fe40000000f00 */
[----:B------:R-:W-:Y:S01]  /*3f10*/  @P0 R2UR UR4, R0 ;  /* 0x00000000000402ca */ /* 0x000fe200000e0000 */
[----:B------:R-:W-:Y:S01]  /*3f20*/  VIADD R0, R7, 0x60 ;  /* 0x0000006007007836 */ /* 0x000fe20000000000 */
[----:B------:R-:W-:Y:S02]  /*3f30*/  @P0 LOP3.LUT R8, R9, 0xffff, RZ, 0xc0, !PT ;  /* 0x0000ffff09080812 */ /* 0x000fe400078ec0ff */
[----:B------:R-:W-:Y:S02]  /*3f40*/  @P0 R2UR UR6, R6 ;  /* 0x00000000060602ca */ /* 0x000fe400000e0000 */
[----:B------:R-:W-:Y:S02]  /*3f50*/  PRMT R0, RZ, 0x654, R0 ;  /* 0x00000654ff007816 */ /* 0x000fe40000000000 */
[----:B------:R-:W-:Y:S02]  /*3f60*/  @P0 R2UR UR5, R8 ;  /* 0x00000000080502ca */ /* 0x000fe400000e0000 */
[----:B------:R1:W-:Y:S03]  /*3f70*/  SYNCS.ARRIVE.TRANS64.RED.A1T0 RZ, [R0+URZ], RZ ;  /* 0x000000ff00ff79a7 */ /* 0x0003e600081004ff */
[----:B------:R-:W-:Y:S04]  /*3f80*/  @UP1 UMOV UR24, UR4 ;  /* 0x0000000400181c82 */ /* 0x000fe80008000000 */
[----:B------:R-:W-:Y:S04]  /*3f90*/  @UP1 UMOV UR13, UR6 ;  /* 0x00000006000d1c82 */ /* 0x000fe80008000000 */
[----:B------:R-:W-:Y:S01]  /*3fa0*/  @UP1 UMOV UR7, UR5 ;  /* 0x0000000500071c82 */ /* 0x000fe20008000000 */
[----:B------:R-:W-:Y:S05]  /*3fb0*/  BRA.U !UP0, `(.L_x_75) ;  /* 0x0000000108a47547 */ /* 0x000fea000b800000 */
[----:B------:R-:W-:Y:S02]  /*3fc0*/  UIMAD.WIDE.U32 UR10, UR7, UR31, URZ ;  /* 0x0000001f070a72a5 */ /* 0x000fe4000f8e00ff */
[----:B------:R-:W-:Y:S02]  /*3fd0*/  UIMAD.WIDE.U32 UR18, UR13, UR28, URZ ;  /* 0x0000001c0d1272a5 */ /* 0x000fe4000f8e00ff */
[----:B------:R-:W-:Y:S02]  /*3fe0*/  USEL UR4, UR25, UR27, !UP5 ;  /* 0x0000001b19047287 */ /* 0x000fe4000e800000 */
[----:B------:R-:W-:Y:S02]  /*3ff0*/  USEL UR8, UR26, UR32, !UP6 ;  /* 0x000000201a087287 */ /* 0x000fe4000f000000 */
[----:B------:R-:W-:Y:S02]  /*4000*/  UIMAD.WIDE.U32 UR20, UR4, UR14, URZ ;  /* 0x0000000e041472a5 */ /* 0x000fe4000f8e00ff */
[----:B------:R-:W-:Y:S01]  /*4010*/  UIMAD.WIDE.U32 UR22, UR8, UR14, URZ ;  /* 0x0000000e081672a5 */ /* 0x000fe2000f8e00ff */
[----:B------:R-:W-:Y:S02]  /*4020*/  UMOV UR5, UR11 ;  /* 0x0000000b00057c82 */ /* 0x000fe40008000000 */
[----:B------:R-:W-:Y:S03]  /*4030*/  USHF.R.U32.HI UR6, URZ, UR35, UR5 ;  /* 0x00000023ff067299 */ /* 0x000fe60008011605 */
[----:B------:R-:W-:Y:S01]  /*4040*/  UMOV UR5, UR19 ;  /* 0x0000001300057c82 */ /* 0x000fe20008000000 */
[----:B------:R-:W-:Y:S02]  /*4050*/  USEL UR6, UR7, UR6, !UP5 ;  /* 0x0000000607067287 */ /* 0x000fe4000e800000 */
[----:B------:R-:W-:Y:S02]  /*4060*/  USHF.R.U32.HI UR9, URZ, UR29, UR5 ;  /* 0x0000001dff097299 */ /* 0x000fe40008011605 */
[----:B------:R-:W-:Y:S01]  /*4070*/  UIMAD.WIDE.U32 UR10, UR6, UR14, URZ ;  /* 0x0000000e060a72a5 */ /* 0x000fe2000f8e00ff */
[----:B------:R-:W-:Y:S02]  /*4080*/  UMOV UR5, UR21 ;  /* 0x0000001500057c82 */ /* 0x000fe40008000000 */
[----:B------:R-:W-:Y:S03]  /*4090*/  @UP4 USHF.R.U32.HI UR4, URZ, UR15, UR5 ;  /* 0x0000000fff044299 */ /* 0x000fe60008011605 */
[----:B------:R-:W-:Y:S01]  /*40a0*/  UMOV UR5, UR23 ;  /* 0x0000001700057c82 */ /* 0x000fe20008000000 */
[----:B------:R-:W-:Y:S02]  /*40b0*/  UIMAD UR4, UR40, UR4, URZ ;  /* 0x00000004280472a4 */ /* 0x000fe4000f8e02ff */
[----:B------:R-:W-:Y:S02]  /*40c0*/  @UP4 USHF.R.U32.HI UR8, URZ, UR15, UR5 ;  /* 0x0000000fff084299 */ /* 0x000fe40008011605 */
[----:B------:R-:W-:Y:S02]  /*40d0*/  USEL UR5, UR13, UR9, !UP6 ;  /* 0x000000090d057287 */ /* 0x000fe4000f000000 */
[----:B------:R-:W-:Y:S02]  /*40e0*/  UIMAD UR9, UR40, UR8, URZ ;  /* 0x00000008280972a4 */ /* 0x000fe4000f8e02ff */
[----:B------:R-:W-:Y:S03]  /*40f0*/  UISETP.GE.AND UP0, UPT, UR6, UR4, UPT ;  /* 0x000000040600728c */ /* 0x000fe6000bf06270 */
[----:B------:R-:W-:Y:S01]  /*4100*/  UMOV UR4, UR11 ;  /* 0x0000000b00047c82 */ /* 0x000fe20008000000 */
[----:B------:R-:W-:Y:S02]  /*4110*/  UISETP.GE.OR UP0, UPT, UR5, UR9, UP0 ;  /* 0x000000090500728c */ /* 0x000fe40008706670 */
[----:B------:R-:W-:Y:S02]  /*4120*/  USHF.R.U32.HI UR4, URZ, UR15, UR4 ;  /* 0x0000000fff047299 */ /* 0x000fe40008011604 */
[----:B------:R-:W-:Y:S02]  /*4130*/  UIMAD.WIDE.U32 UR10, UR5, UR14, URZ ;  /* 0x0000000e050a72a5 */ /* 0x000fe4000f8e00ff */
[----:B------:R-:W-:Y:S04]  /*4140*/  USEL UR12, UR6, UR4, !UP4 ;  /* 0x00000004060c7287 */ /* 0x000fe8000e000000 */
[----:B------:R-:W-:Y:S01]  /*4150*/  UIADD3 UR9, UPT, UPT, -UR12, URZ, URZ ;  /* 0x000000ff0c097290 */ /* 0x000fe2000fffe1ff */
[----:B------:R-:W-:Y:S02]  /*4160*/  @!UP0 UMOV UR4, UR11 ;  /* 0x0000000b00048c82 */ /* 0x000fe40008000000 */
[----:B------:R-:W-:Y:S02]  /*4170*/  @!UP0 USHF.R.U32.HI UR4, URZ, UR15, UR4 ;  /* 0x0000000fff048299 */ /* 0x000fe40008011604 */
[----:B------:R-:W-:Y:S02]  /*4180*/  UIMAD UR9, UR40, UR9, UR6 ;  /* 0x00000009280972a4 */ /* 0x000fe4000f8e0206 */
[----:B------:R-:W-:Y:S04]  /*4190*/  @!UP0 USEL UR4, UR5, UR4, !UP4 ;  /* 0x0000000405048287 */ /* 0x000fe8000e000000 */
[----:B------:R-:W-:Y:S02]  /*41a0*/  @!UP0 UIMAD UR9, UR8, UR9, UR4 ;  /* 0x00000009080982a4 */ /* 0x000fe4000f8e0204 */
[----:B------:R-:W-:Y:S02]  /*41b0*/  @!UP0 UIADD3 UR10, UPT, UPT, UR12, -UR4, URZ ;  /* 0x800000040c0a8290 */ /* 0x000fe4000fffe0ff */
[----:B------:R-:W-:Y:S02]  /*41c0*/  UIADD3 UR4, UPT, UPT, -UR5, URZ, URZ ;  /* 0x000000ff05047290 */ /* 0x000fe4000fffe1ff */
[----:B------:R-:W-:Y:S02]  /*41d0*/  UIADD3 UR8, UPT, UPT, -UR6, URZ, URZ ;  /* 0x000000ff06087290 */ /* 0x000fe4000fffe1ff */
[----:B------:R-:W-:Y:S02]  /*41e0*/  @!UP0 UIMAD UR6, UR10, UR40, UR5 ;  /* 0x000000280a0682a4 */ /* 0x000fe4000f8e0205 */
[----:B------:R-:W-:Y:S02]  /*41f0*/  UIMAD UR13, UR16, UR4, UR13 ;  /* 0x00000004100d72a4 */ /* 0x000fe4000f8e020d */
[----:B------:R-:W-:Y:S01]  /*4200*/  UIMAD UR7, UR30, UR8, UR7 ;  /* 0x000000081e0772a4 */ /* 0x000fe2000f8e0207 */
[----:B------:R-:W-:Y:S02]  /*4210*/  @!UP0 UMOV UR5, UR9 ;  /* 0x0000000900058c82 */ /* 0x000fe40008000000 */
[----:B------:R-:W-:Y:S02]  /*4220*/  UIMAD UR13, UR5, UR16, UR13 ;  /* 0x00000010050d72a4 */ /* 0x000fe4000f8e020d */
[----:B------:R-:W-:Y:S11]  /*4230*/  UIMAD UR7, UR6, UR30, UR7 ;  /* 0x0000001e060772a4 */ /* 0x000ff6000f8e0207 */
[----:B------:R-:W-:Y:S01]  /*4240*/  @!UPT UIADD3 URZ, UPT, UPT, URZ, URZ, URZ ;  /* 0x000000fffffff290 */ /* 0x000fe2000fffe0ff */
.L_x_75:
[----:B------:R-:W2:Y:S01]  /*4250*/  @!UP2 LDCU.128 UR20, c[0x0][0xb10] ;  /* 0x00016200ff14a7ac */ /* 0x000ea20008000c00 */
[C---:B----4-:R-:W-:Y:S02]  /*4260*/  ISETP.NE.U32.AND P1, PT, R4.reuse, RZ, PT ;  /* 0x000000ff0400720c */ /* 0x050fe40003f25070 */
[----:B------:R-:W-:Y:S02]  /*4270*/  ISETP.NE.U32.AND P0, PT, R4, RZ, PT ;  /* 0x000000ff0400720c */ /* 0x000fe40003f05070 */
[C---:B------:R-:W-:Y:S02]  /*4280*/  ISETP.NE.AND.EX P1, PT, R5.reuse, RZ, PT, P1 ;  /* 0x000000ff0500720c */ /* 0x040fe40003f25310 */
[----:B------:R-:W-:Y:S01]  /*4290*/  ISETP.NE.AND.EX P0, PT, R5, RZ, PT, P0 ;  /* 0x000000ff0500720c */ /* 0x000fe20003f05300 */
[----:B------:R-:W3:Y:S01]  /*42a0*/  @!UP2 LDCU UR5, c[0x0][0xb0c] ;  /* 0x00016180ff05a7ac */ /* 0x000ee20008000800 */
[----:B------:R-:W-:Y:S01]  /*42b0*/  SHF.L.U32 R6, R15, 0x1f, RZ ;  /* 0x0000001f0f067819 */ /* 0x000fe200000006ff */
[----:B--2---:R-:W-:Y:S07]  /*42c0*/  UIMAD.WIDE.U32 UR8, UR13, UR20, URZ ;  /* 0x000000140d0872a5 */ /* 0x004fee000f8e00ff */
[----:B------:R-:W-:Y:S01]  /*42d0*/  @!UP2 UMOV UR4, UR9 ;  /* 0x000000090004ac82 */ /* 0x000fe20008000000 */
[----:B---3--:R-:W-:Y:S02]  /*42e0*/  @!UP2 UISETP.NE.AND UP0, UPT, UR5, 0x1, UPT ;  /* 0x000000010500a88c */ /* 0x008fe4000bf05270 */
[----:B------:R-:W-:Y:S02]  /*42f0*/  @!UP2 USHF.R.U32.HI UR4, URZ, UR21, UR4 ;  /* 0x00000015ff04a299 */ /* 0x000fe40008011604 */
[----:B------:R-:W-:Y:S02]  /*4300*/  UIMAD.WIDE.U32 UR8, UR7, UR23, URZ ;  /* 0x00000017070872a5 */ /* 0x000fe4000f8e00ff */
[----:B------:R-:W-:Y:S02]  /*4310*/  @!UP2 USEL UR10, UR13, UR4, !UP0 ;  /* 0x000000040d0aa287 */ /* 0x000fe4000c000000 */
[----:B------:R-:W-:Y:S03]  /*4320*/  @!UP2 UISETP.NE.AND UP0, UPT, UR22, 0x1, UPT ;  /* 0x000000011600a88c */ /* 0x000fe6000bf05270 */
[----:B------:R-:W-:Y:S02]  /*4330*/  @!UP2 UMOV UR6, UR9 ;  /* 0x000000090006ac82 */ /* 0x000fe40008000000 */
[----:B------:R-:W2:Y:S02]  /*4340*/  @!UP2 LDCU UR4, c[0x0][0xb20] ;  /* 0x00016400ff04a7ac */ /* 0x000ea40008000800 */
[----:B--2---:R-:W-:Y:S04]  /*4350*/  @!UP2 USHF.R.U32.HI UR6, URZ, UR4, UR6 ;  /* 0x00000004ff06a299 */ /* 0x004fe80008011606 */
[----:B------:R-:W-:Y:S04]  /*4360*/  @!UP2 USEL UR6, UR7, UR6, !UP0 ;  /* 0x000000060706a287 */ /* 0x000fe8000c000000 */
[----:B------:R-:W-:Y:S02]  /*4370*/  @!UP2 UIADD3 UR4, UPT, UPT, -UR10, UR6, URZ ;  /* 0x000000060a04a290 */ /* 0x000fe4000fffe1ff */
[----:B------:R-:W-:Y:S02]  /*4380*/  @!UP2 UIADD3 UR6, UPT, UPT, UR10, -UR6, URZ ;  /* 0x800000060a06a290 */ /* 0x000fe4000fffe0ff */
[----:B------:R-:W-:Y:S02]  /*4390*/  @!UP2 UIMAD UR13, UR4, UR5, UR13 ;  /* 0x00000005040da2a4 */ /* 0x000fe4000f8e020d */
[----:B------:R-:W-:Y:S01]  /*43a0*/  @!UP2 UIMAD UR7, UR6, UR22, UR7 ;  /* 0x000000160607a2a4 */ /* 0x000fe2000f8e0207 */
[----:B------:R-:W-:Y:S11]  /*43b0*/  BRA.U UP3, `(.L_x_76) ;  /* 0x0000000103107547 */ /* 0x000ff6000b800000 */
[----:B------:R-:W-:Y:S04]  /*43c0*/  MOV R7, UR34 ;  /* 0x0000002200077c02 */ /* 0x000fe80008000f00 */
[----:B------:R-:W-:Y:S04]  /*43d0*/  SHF.L.U32 R7, R7, 0x1f, RZ ;  /* 0x0000001f07077819 */ /* 0x000fe800000006ff */
[----:B------:R-:W2:Y:S02]  /*43e0*/  SYNCS.PHASECHK.TRANS64.TRYWAIT P2, [UR17+0x48], R7 ;  /* 0x00004807ff0075a7 */ /* 0x000ea40008041111 */
[----:B--2---:R-:W-:Y:S05]  /*43f0*/  @!P2 BRA `(.L_x_77) ;  /* 0x00000028003ca947 */ /* 0x004fea0003800000 */
.L_x_76:
[----:B------:R-:W-:Y:S05]  /*4400*/  @!P1 BRA `(.L_x_78) ;  /* 0x0000000000309947 */ /* 0x000fea0003800000 */
[----:B------:R-:W-:Y:S01]  /*4410*/  ISETP.NE.U32.AND P1, PT, R2, RZ, PT ;  /* 0x000000ff0200720c */ /* 0x000fe20003f25070 */
[----:B------:R-:W2:Y:S01]  /*4420*/  LDCU.64 UR4, c[0x0][0x358] ;  /* 0x00006b00ff0477ac */ /* 0x000ea20008000a00 */
[----:B------:R-:W-:Y:S02]  /*4430*/  IMAD.MOV.U32 R80, RZ, RZ, 0x1 ;  /* 0x00000001ff507424 */ /* 0x000fe400078e00ff */
[----:B------:R-:W-:Y:S11]  /*4440*/  ISETP.NE.AND.EX P1, PT, R3, RZ, PT, P1 ;  /* 0x000000ff0300720c */ /* 0x000ff60003f25310 */
[----:B------:R-:W-:Y:S02]  /*4450*/  @!UPT UIADD3 URZ, UPT, UPT, URZ, URZ, URZ ;  /* 0x000000fffffff290 */ /* 0x000fe4000fffe0ff */
[----:B------:R-:W3:Y:S01]  /*4460*/  @P1 LDC.64 R8, c[0x0][0x888] ;  /* 0x00022200ff081b82 */ /* 0x000ee20000000a00 */
[----:B-1----:R-:W-:Y:S04]  /*4470*/  @P1 IMAD R0, R4, UR36, RZ ;  /* 0x0000002404001c24 */ /* 0x002fe8000f8e02ff */
[----:B---3--:R-:W-:Y:S04]  /*4480*/  @P1 IMAD.WIDE R8, R0, 0x4, R8 ;  /* 0x0000000400081825 */ /* 0x008fe800078e0208 */
[----:B------:R-:W-:Y:S01]  /*4490*/  HFMA2 R0, -RZ, RZ, 0, 5.9604644775390625e-08 ;  /* 0x00000001ff007431 */ /* 0x000fe200000001ff */
[----:B--2--5:R2:W5:Y:S04]  /*44a0*/  @P1 LDG.E R39, desc[UR4][R8.64] ;  /* 0x0000000408271981 */ /* 0x024568000c1e1900 */
[----:B------:R-:W-:Y:S01]  /*44b0*/  @!P1 PRMT R80, R0, 0x7610, R80 ;  /* 0x0000761000509816 */ /* 0x000fe20000000050 */
[----:B--2---:R-:W3:Y:S06]  /*44c0*/  @!P1 LDC R39, c[0x0][0x880] ;  /* 0x00022000ff279b82 */ /* 0x004eec0000000800 */
.L_x_78:
[----:B---3-5:R-:W-:Y:S01]  /*44d0*/  @!P0 ISETP.EQ.AND P1, PT, R39, RZ, PT ;  /* 0x000000ff2700820c */ /* 0x028fe20003f22270 */
[----:B------:R-:W-:Y:S01]  /*44e0*/  @!UPT UIADD3 URZ, UPT, UPT, URZ, URZ, URZ ;  /* 0x000000fffffff290 */ /* 0x000fe2000fffe0ff */
[----:B------:R-:W-:Y:S11]  /*44f0*/  @!P0 BRA `(.L_x_79) ;  /* 0x0000000000188947 */ /* 0x000ff60003800000 */
[----:B------:R-:W-:Y:S02]  /*4500*/  LOP3.LUT P0, RZ, R80, 0xff, RZ, 0xc0, !PT ;  /* 0x000000ff50ff7812 */ /* 0x000fe4000780c0ff */
[----:B------:R-:W-:Y:S04]  /*4510*/  ISETP.NE.U32.AND P1, PT, R2, RZ, PT ;  /* 0x000000ff0200720c */ /* 0x000fe80003f25070 */
[----:B------:R-:W-:Y:S04]  /*4520*/  ISETP.NE.AND.EX P1, PT, R3, RZ, PT, P1 ;  /* 0x000000ff0300720c */ /* 0x000fe80003f25310 */
[----:B------:R-:W-:Y:S03]  /*4530*/  PLOP3.LUT P1, PT, P1, PT, PT, 0x8, 0x80 ;  /* 0x000000000080781c */ /* 0x000fe60000f2e170 */
[----:B------:R-:W-:Y:S11]  /*4540*/  @P0 ISETP.EQ.AND P1, PT, R39, RZ, PT ;  /* 0x000000ff2700020c */ /* 0x000ff60003f22270 */
[----:B------:R-:W-:Y:S02]  /*4550*/  @!UPT UIADD3 URZ, UPT, UPT, URZ, URZ, URZ ;  /* 0x000000fffffff290 */ /* 0x000fe4000fffe0ff */
.L_x_79:
[----:B------:R-:W2:Y:S01]  /*4560*/  SYNCS.PHASECHK.TRANS64.TRYWAIT P0, [UR17+0x38], R6 ;  /* 0x00003806ff0075a7 */ /* 0x000ea20008001111 */
[----:B------:R-:W-:Y:S02]  /*4570*/  ELECT P2, URZ, PT ;  /* 0x0000000000ff782f */ /* 0x000fe40003840000 */
[----:B------:R-:W-:Y:S01]  /*4580*/  IADD3 R14, PT, PT, R14, 0x1, RZ ;  /* 0x000000010e0e7810 */ /* 0x000fe20007ffe0ff */
[----:B--2---:R-:W-:Y:S10]  /*4590*/  @!P0 BRA `(.L_x_80) ;  /* 0x0000002400ec8947 */ /* 0x004ff40003800000 */
.L_x_129:
[----:B------:R-:W-:Y:S01]  /*45a0*/  PLOP3.LUT P1, PT, P1, P2, PT, 0xf2, 0x2f ;  /* 0x00000000002f781c */ /* 0x000fe20000f25e72 */
[----:B------:R-:W-:Y:S01]  /*45b0*/  UMOV UR18, 0x0 ;  /* 0x0000000000127882 */ /* 0x000fe20000000000 */
[----:B------:R-:W-:Y:S01]  /*45c0*/  UMOV UR19, 0x10000000 ;  /* 0x1000000000137882 */ /* 0x000fe20000000000 */
[----:B------:R-:W-:Y:S01]  /*45d0*/  UMOV UR12, UR36 ;  /* 0x00000024000c7c82 */ /* 0x000fe20008000000 */
[----:B------:R-:W-:Y:S01]  /*45e0*/  LOP3.LUT R15, R15, 0x1, RZ, 0x3c, !PT ;  /* 0x000000010f0f7812 */ /* 0x000fe200078e3cff */
[----:B------:R-:W-:Y:S01]  /*45f0*/  UPLOP3.LUT UP3, UPT, UPT, UPT, UPT, 0x80, 0x8 ;  /* 0x000000000008789c */ /* 0x000fe20003f6f070 */
[----:B------:R-:W-:Y:S07]  /*4600*/  UMOV UR36, UR24 ;  /* 0x0000001800247c82 */ /* 0x000fee0008000000 */
[----:B-1----:R-:W-:Y:S01]  /*4610*/  @!P1 IADD3 R6, P0, PT, R16, 0x580, RZ ;  /* 0x0000058010069810 */ /* 0x002fe20007f1e0ff */
[----:B------:R-:W-:Y:S03]  /*4620*/  VOTEU.ALL UP0, P1 ;  /* 0x0000000000ff7886 */ /* 0x000fe60000800000 */
[----:B------:R-:W-:Y:S01]  /*4630*/  @!P1 R2UR UR5, R6 ;  /* 0x00000000060592ca */ /* 0x000fe200000e0000 */
[----:B------:R-:W-:Y:S01]  /*4640*/  @!P1 IMAD.X R0, RZ, RZ, R17, P0 ;  /* 0x000000ffff009224 */ /* 0x000fe200000e0611 */
[----:B------:R-:W-:Y:S01]  /*4650*/  @!UP0 USHF.L.U32 UR10, UR45, 0x6, URZ ;  /* 0x000000062d0a8899 */ /* 0x000fe200080006ff */
[----:B------:R-:W-:Y:S01]  /*4660*/  ISETP.NE.AND P0, PT, R14, 0x2, PT ;  /* 0x000000020e00780c */ /* 0x000fe20003f05270 */
[----:B------:R-:W-:Y:S02]  /*4670*/  @!UP0 USHF.L.U32 UR11, UR46, 0x6, URZ ;  /* 0x000000062e0b8899 */ /* 0x000fe400080006ff */
[----:B------:R-:W-:Y:S01]  /*4680*/  @!P1 R2UR UR4, R0 ;  /* 0x00000000000492ca */ /* 0x000fe200000e0000 */
[----:B------:R-:W-:Y:S01]  /*4690*/  @!UP0 UIADD3 UR8, UPT, UPT, UR17, 0x200, URZ ;  /* 0x0000020011088890 */ /* 0x000fe2000fffe0ff */
[----:B------:R-:W-:Y:S01]  /*46a0*/  SEL R0, RZ, 0x1, P0 ;  /* 0x00000001ff007807 */ /* 0x000fe20000000000 */
[----:B------:R-:W-:Y:S01]  /*46b0*/  @!UP0 UIADD3 UR9, UPT, UPT, UR17, 0x30, URZ ;  /* 0x0000003011098890 */ /* 0x000fe2000fffe0ff */
[----:B------:R-:W-:Y:S01]  /*46c0*/  SEL R14, R14, RZ, P0 ;  /* 0x000000ff0e0e7207 */ /* 0x000fe20000000000 */
[----:B------:R-:W-:Y:S01]  /*46d0*/  VOTEU.ALL UP0, P1 ;  /* 0x0000000000ff7886 */ /* 0x000fe20000800000 */
[----:B------:R-:W-:Y:S01]  /*46e0*/  LOP3.LUT R13, R13, R0, RZ, 0x3c, !PT ;  /* 0x000000000d0d7212 */ /* 0x000fe200078e3cff */
[----:B------:R-:W-:Y:S01]  /*46f0*/  IMAD.U32 R6, RZ, RZ, UR5 ;  /* 0x00000005ff067e24 */ /* 0x000fe2000f8e00ff */
[----:B------:R-:W-:Y:S02]  /*4700*/  UIADD3 UR45, UPT, UPT, UR7, UR57, URZ ;  /* 0x00000039072d7290 */ /* 0x000fe4000fffe0ff */
[----:B------:R-:W-:Y:S03]  /*4710*/  UIADD3 UR46, UPT, UPT, UR13, UR60, URZ ;  /* 0x0000003c0d2e7290 */ /* 0x000fe6000fffe0ff */
[----:B------:R-:W-:Y:S01]  /*4720*/  IMAD.U32 R7, RZ, RZ, UR4 ;  /* 0x00000004ff077e24 */ /* 0x000fe2000f8e00ff */
[----:B------:R-:W-:Y:S04]  /*4730*/  @!P1 R2UR UR4, R6 ;  /* 0x00000000060492ca */ /* 0x000fe800000e0000 */
[----:B------:R-:W-:Y:S11]  /*4740*/  @!P1 R2UR UR5, R7 ;  /* 0x00000000070592ca */ /* 0x000ff600000e0000 */
[----:B------:R-:W-:Y:S02]  /*4750*/  @!UPT UIADD3 URZ, UPT, UPT, URZ, URZ, URZ ;  /* 0x000000fffffff290 */ /* 0x000fe4000fffe0ff */
[----:B------:R2:W-:Y:S01]  /*4760*/  @!UP0 UTMALDG.3D [UR8], [UR4], desc[UR18] ;  /* 0x00001208040085b4 */ /* 0x0005e20008011000 */
[----:B------:R2:W-:Y:S01]  /*4770*/  @!P1 SYNCS.ARRIVE.TRANS64.RED.A0TR RZ, [UR17+0x30], R12 ;  /* 0x0000300cffff99a7 */ /* 0x0005e20008300411 */
[----:B------:R-:W-:Y:S01]  /*4780*/  SYNCS.ARRIVE.TRANS64.RED.A1T0 RZ, [UR48], RZ ;  /* 0x000000ffffff79a7 */ /* 0x000fe20008100430 */
[----:B------:R-:W-:Y:S05]  /*4790*/  BRA.U UP1, `(.L_x_81) ;  /* 0xfffffff5018c7547 */ /* 0x000fea000b83ffff */
[----:B------:R-:W-:Y:S07]  /*47a0*/  MOV R0, UR17 ;  /* 0x0000001100007c02 */ /* 0x000fee0008000f00 */
.L_x_82:
[----:B-1----:R-:W-:-:S04]  /*47b0*/  SHF.L.U32 R2, R15, 0x1f, RZ ;  /* 0x0000001f0f027819 */ /* 0x002fc800000006ff */
[----:B------:R1:W3:Y:S03]  /*47c0*/  SYNCS.PHASECHK.TRANS64.TRYWAIT P0, [R0+URZ+0x38], R2 ;  /* 0x00003802000075a7 */ /* 0x0002e600080011ff */
[----:B---3--:R-:W-:Y:S05]  /*47d0*/  @!P0 NANOSLEEP.SYNCS 0x989680 ;  /* 0x009896800000895d */ /* 0x008fea0003900000 */
[----:B------:R-:W3:Y:S02]  /*47e0*/  @!P0 SYNCS.PHASECHK.TRANS64 P0, [R0+URZ+0x38], R2 ;  /* 0x00003802000085a7 */ /* 0x000ee400080010ff */
[----:B--23--:R-:W-:Y:S05]  /*47f0*/  @P0 EXIT ;  /* 0x000000000000094d */ /* 0x00cfea0003800000 */
[----:B------:R-:W-:Y:S05]  /*4800*/  BRA `(.L_x_82) ;  /* 0xfffffffc00e87947 */ /* 0x000fea000383ffff */
.L_x_73:
[----:B------:R-:W-:-:S06]  /*4810*/  UISETP.GE.AND UP0, UPT, UR22, 0x4, UPT ;  /* 0x000000041600788c */ /* 0x000fcc000bf06270 */
[----:B------:R-:W-:-:S13]  /*4820*/  PLOP3.LUT P0, PT, PT, PT, UP0, 0x80, 0x8 ;  /* 0x000000000008781c */ /* 0x000fda0003f0f008 */
[----:B------:R-:W-:Y:S05]  /*4830*/  @!P0 EXIT ;  /* 0x000000000000894d */ /* 0x000fea0003800000 */
[----:B------:R-:W-:Y:S01]  /*4840*/  BAR.SYNC.DEFER_BLOCKING 0x6, 0xa0 ;  /* 0x0182800000007b1d */ /* 0x000fe20000010000 */
[C---:B------:R-:W-:Y:S01]  /*4850*/  IMAD.SHL.U32 R7, R69.reuse, 0x40, RZ ;  /* 0x0000004045077824 */ /* 0x040fe200078e00ff */
[----:B------:R-:W-:Y:S01]  /*4860*/  CS2R R84, SRZ ;  /* 0x0000000000547805 */ /* 0x000fe2000001ff00 */
[C---:B------:R-:W-:Y:S01]  /*4870*/  IMAD.SHL.U32 R4, R69.reuse, 0x20, RZ ;  /* 0x0000002045047824 */ /* 0x040fe200078e00ff */
[----:B------:R-:W-:Y:S01]  /*4880*/  CS2R R82, SRZ ;  /* 0x0000000000527805 */ /* 0x000fe2000001ff00 */
[----:B------:R-:W-:Y:S01]  /*4890*/  IMAD.SHL.U32 R5, R69, 0x8, RZ ;  /* 0x0000000845057824 */ /* 0x000fe200078e00ff */
[----:B------:R-:W-:Y:S01]  /*48a0*/  UMOV UR44, 0x400 ;  /* 0x00000400002c7882 */ /* 0x000fe20000000000 */
[----:B------:R-:W-:Y:S01]  /*48b0*/  LOP3.LUT R6, R7, 0x180, RZ, 0xc0, !PT ;  /* 0x0000018007067812 */ /* 0x000fe200078ec0ff */
[----:B------:R-:W-:Y:S01]  /*48c0*/  ULEA UR44, UR48, UR44, 0x18 ;  /* 0x0000002c302c7291 */ /* 0x000fe2000f8ec0ff */
[----:B------:R-:W-:Y:S01]  /*48d0*/  LOP3.LUT R4, R4, 0xc00, RZ, 0xc0, !PT ;  /* 0x00000c0004047812 */ /* 0x000fe200078ec0ff */
[----:B------:R-:W1:Y:S01]  /*48e0*/  LDC.64 R74, c[0x0][0x888] ;  /* 0x00022200ff4a7b82 */ /* 0x000e620000000a00 */
[----:B------:R-:W-:Y:S01]  /*48f0*/  LOP3.LUT R5, R6, 0x30, R5, 0xf8, !PT ;  /* 0x0000003006057812 */ /* 0x000fe200078ef805 */
[C---:B------:R-:W-:Y:S01]  /*4900*/  IMAD.SHL.U32 R6, R69.reuse, 0x2, RZ ;  /* 0x0000000245067824 */ /* 0x040fe200078e00ff */
[--C-:B------:R-:W-:Y:S01]  /*4910*/  LOP3.LUT R4, R4, 0x40, R7.reuse, 0xf8, !PT ;  /* 0x0000004004047812 */ /* 0x100fe200078ef807 */
[C---:B------:R-:W-:Y:S01]  /*4920*/  IMAD.U32 R37, R69.reuse, 0x10000, RZ ;  /* 0x0001000045257824 */ /* 0x040fe200078e00ff */
[----:B------:R-:W-:Y:S01]  /*4930*/  UIADD3 UR4, UPT, UPT, UR44, 0x1200, URZ ;  /* 0x000012002c047890 */ /* 0x000fe2000fffe0ff */
[----:B------:R-:W-:Y:S01]  /*4940*/  IMAD.SHL.U32 R78, R69, 0x10, RZ ;  /* 0x00000010454e7824 */ /* 0x000fe200078e00ff */
[----:B------:R-:W-:Y:S01]  /*4950*/  LOP3.LUT R5, R5, 0x20, R6, 0x78, !PT ;  /* 0x0000002005057812 */ /* 0x000fe200078e7806 */
[----:B------:R-:W2:Y:S01]  /*4960*/  LDC.64 R76, c[0x0][0x890] ;  /* 0x00022400ff4c7b82 */ /* 0x000ea20000000a00 */
[----:B------:R-:W-:Y:S01]  /*4970*/  LOP3.LUT R4, R4, 0x200, R7, 0xf8, !PT ;  /* 0x0000020004047812 */ /* 0x000fe200078ef807 */
[----:B------:R-:W-:Y:S01]  /*4980*/  IMAD.MOV.U32 R36, RZ, RZ, RZ ;  /* 0x000000ffff247224 */ /* 0x000fe200078e00ff */
[----:B------:R-:W-:Y:S01]  /*4990*/  LOP3.LUT R37, R37, 0x600000, RZ, 0xc0, !PT ;  /* 0x0060000025257812 */ /* 0x000fe200078ec0ff */
[----:B------:R-:W-:Y:S01]  /*49a0*/  IMAD.U32 R86, RZ, RZ, UR4 ;  /* 0x00000004ff567e24 */ /* 0x000fe2000f8e00ff */
[----:B------:R-:W-:Y:S01]  /*49b0*/  LOP3.LUT R79, R4, R5, RZ, 0xfc, !PT ;  /* 0x00000005044f7212 */ /* 0x000fe200078efcff */
[----:B------:R-:W3:Y:S01]  /*49c0*/  LDS R0, [UR44+0x100] ;  /* 0x0001002cff007984 */ /* 0x000ee20008000800 */
[----:B------:R-:W-:Y:S01]  /*49d0*/  LOP3.LUT R78, R78, 0x20, RZ, 0xc0, !PT ;  /* 0x000000204e4e7812 */ /* 0x000fe200078ec0ff */
[----:B------:R-:W4:Y:S01]  /*49e0*/  LDC.64 R72, c[0x0][0x8b0] ;  /* 0x00022c00ff487b82 */ /* 0x000f220000000a00 */
[----:B------:R-:W1:Y:S01]  /*49f0*/  LDCU UR50, c[0x0][0x370] ;  /* 0x00006e00ff3277ac */ /* 0x000e620008000800 */
[----:B------:R-:W-:Y:S01]  /*4a00*/  VIADD R4, R79, UR44 ;  /* 0x0000002c4f047c36 */ /* 0x000fe20008000000 */
[----:B------:R-:W1:Y:S04]  /*4a10*/  LDCU.64 UR62, c[0x0][0x348] ;  /* 0x00006900ff3e77ac */ /* 0x000e680008000a00 */
[----:B------:R-:W-:Y:S01]  /*4a20*/  IADD3 R78, PT, PT, -R78, 0x200, R4 ;  /* 0x000002004e4e7810 */ /* 0x000fe20007ffe104 */
[----:B------:R-:W1:Y:S01]  /*4a30*/  LDC.64 R70, c[0x0][0x8a8] ;  /* 0x00022a00ff467b82 */ /* 0x000e620000000a00 */
[----:B------:R-:W1:Y:S01]  /*4a40*/  LDCU UR41, c[0x0][0xb0c] ;  /* 0x00016180ff2977ac */ /* 0x000e620008000800 */
[----:B------:R-:W1:Y:S01]  /*4a50*/  LDCU UR39, c[0x0][0xb30] ;  /* 0x00016600ff2777ac */ /* 0x000e620008000800 */
[----:B------:R-:W1:Y:S01]  /*4a60*/  LDCU.64 UR58, c[0x0][0x888] ;  /* 0x00011100ff3a77ac */ /* 0x000e620008000a00 */
[----:B------:R-:W1:Y:S01]  /*4a70*/  LDCU.64 UR42, c[0x0][0xb28] ;  /* 0x00016500ff2a77ac */ /* 0x000e620008000a00 */
[----:B------:R-:W1:Y:S01]  /*4a80*/  LDCU.128 UR52, c[0x0][0xb10] ;  /* 0x00016200ff3477ac */ /* 0x000e620008000c00 */
[----:B------:R-:W1:Y:S01]  /*4a90*/  LDCU UR49, c[0x0][0x374] ;  /* 0x00006e80ff3177ac */ /* 0x000e620008000800 */
[----:B------:R-:W-:Y:S01]  /*4aa0*/  UIADD3 UR56, UPT, UPT, UR44, 0x200, URZ ;  /* 0x000002002c387890 */ /* 0x000fe2000fffe0ff */
[----:B---3--:R-:W-:-:S11]  /*4ab0*/  IMAD.IADD R37, R0, 0x1, R37 ;  /* 0x0000000100257824 */ /* 0x008fd600078e0225 */
.L_x_100:
[----:B------:R-:W-:Y:S02]  /*4ac0*/  LEA R3, R82, UR44, 0x3 ;  /* 0x0000002c52037c11 */ /* 0x000fe4000f8e18ff */
[----:B------:R-:W-:Y:S02]  /*4ad0*/  SHF.L.U32 R0, R84, 0x1f, RZ ;  /* 0x0000001f54007819 */ /* 0x000fe400000006ff */
[----:B-1----:R-:W-:Y:S02]  /*4ae0*/  LEA R4, R82, UR44, 0x4 ;  /* 0x0000002c52047c11 */ /* 0x002fe4000f8e20ff */
[----:B------:R-:W3:Y:S02]  /*4af0*/  SYNCS.PHASECHK.TRANS64.TRYWAIT P0, [R3+URZ+0x50], R0 ;  /* 0x00005000030075a7 */ /* 0x000ee400080011ff */
[----:B--23--:R-:W-:Y:S05]  /*4b00*/  @!P0 BRA `(.L_x_83) ;  /* 0x0000002000a88947 */ /* 0x00cfea0003800000 */
.L_x_130:
[----:B------:R-:W1:Y:S01]  /*4b10*/  LDS.128 R4, [R4+0xe0] ;  /* 0x0000e00004047984 */ /* 0x000e620000000c00 */
[----:B------:R-:W-:Y:S01]  /*4b20*/  UISETP.GE.AND UP0, UPT, UR40, 0x1, UPT ;  /* 0x000000012800788c */ /* 0x000fe2000bf06270 */
[----:B------:R-:W-:Y:S01]  /*4b30*/  @!PT LDS RZ, [RZ] ;  /* 0x00000000fffff984 */ /* 0x000fe20000000800 */
[----:B------:R-:W-:Y:S01]  /*4b40*/  @!PT LDS RZ, [RZ] ;  /* 0x00000000fffff984 */ /* 0x000fe20000000800 */
[----:B------:R-:W-:Y:S01]  /*4b50*/  @!PT LDS RZ, [RZ] ;  /* 0x00000000fffff984 */ /* 0x000fe20000000800 */
[----:B------:R-:W-:Y:S01]  /*4b60*/  @!PT LDS RZ, [RZ] ;  /* 0x00000000fffff984 */ /* 0x000fe20000000800 */
[----:B------:R2:W-:Y:S06]  /*4b70*/  MEMBAR.ALL.CTA ;  /* 0x0000000000007992 */ /* 0x0005ec0000008000 */
[----:B--2---:R-:W2:Y:S01]  /*4b80*/  FENCE.VIEW.ASYNC.S ;  /* 0x00000000000073c6 */ /* 0x004ea20000000000 */
[----:B-1----:R-:W-:Y:S11]  /*4b90*/  LOP3.LUT P0, RZ, R6, 0x1, RZ, 0xc0, !PT ;  /* 0x0000000106ff7812 */ /* 0x002ff6000780c0ff */
[----:B------:R-:W-:Y:S02]  /*4ba0*/  @!UPT UIADD3 URZ, UPT, UPT, URZ, URZ, URZ ;  /* 0x000000fffffff290 */ /* 0x000fe4000fffe0ff */
[----:B--2---:R-:W-:Y:S01]  /*4bb0*/  VOTEU.ANY UP1, P0 ;  /* 0x0000000000ff7886 */ /* 0x004fe20000020100 */
[----:B------:R-:W-:Y:S01]  /*4bc0*/  PLOP3.LUT P0, PT, PT, PT, UP1, 0x80, 0x8 ;  /* 0x000000000008781c */ /* 0x000fe20003f0f018 */
[----:B------:R-:W-:Y:S11]  /*4bd0*/  UP2UR UR47, UPR, URZ, 0x2 ;  /* 0x00000002ff2f7883 */ /* 0x000ff60008000000 */
[----:B------:R-:W-:Y:S01]  /*4be0*/  @!UPT UIADD3 URZ, UPT, UPT, URZ, URZ, URZ ;  /* 0x000000fffffff290 */ /* 0x000fe2000fffe0ff */
[----:B---3--:R-:W-:Y:S02]  /*4bf0*/  @P0 SHF.R.U32.HI R0, RZ, 0x10, R5 ;  /* 0x00000010ff000819 */ /* 0x008fe40000011605 */
        /* <DEDUP_REMOVED lines=12> */
[----:B------:R-:W2:Y:S01]  /*4cc0*/  LDCU UR12, c[0x0][0xb20] ;  /* 0x00016400ff0c77ac */ /* 0x000ea20008000800 */
[----:B------:R-:W-:Y:S02]  /*4cd0*/  UIMAD.WIDE.U32 UR4, UR49, UR55, URZ ;  /* 0x00000037310472a5 */ /* 0x000fe4000f8e00ff */
[----:B------:R-:W-:Y:S02]  /*4ce0*/  UIMAD.WIDE.U32 UR6, UR50, UR52, URZ ;  /* 0x00000034320672a5 */ /* 0x000fe4000f8e00ff */
[----:B------:R-:W-:Y:S02]  /*4cf0*/  UISETP.NE.AND UP0, UPT, UR54, 0x1, UPT ;  /* 0x000000013600788c */ /* 0x000fe4000bf05270 */
[----:B------:R-:W-:Y:S02]  /*4d00*/  UIMAD.WIDE.U32 UR8, UR37, UR55, URZ ;  /* 0x00000037250872a5 */ /* 0x000fe4000f8e00ff */
[----:B------:R-:W-:Y:S02]  /*4d10*/  UIMAD.WIDE.U32 UR10, UR38, UR52, URZ ;  /* 0x00000034260a72a5 */ /* 0x000fe4000f8e00ff */
[----:B------:R-:W-:Y:S02]  /*4d20*/  UISETP.NE.AND UP1, UPT, UR41, 0x1, UPT ;  /* 0x000000012900788c */ /* 0x000fe4000bf25270 */
[----:B------:R-:W-:Y:S01]  /*4d30*/  UISETP.NE.AND UP2, UPT, UR40, 0x1, UPT ;  /* 0x000000012800788c */ /* 0x000fe2000bf45270 */
[----:B------:R-:W-:Y:S02]  /*4d40*/  UMOV UR4, UR5 ;  /* 0x0000000500047c82 */ /* 0x000fe40008000000 */
[----:B--2---:R-:W-:Y:S03]  /*4d50*/  USHF.R.U32.HI UR5, URZ, UR12, UR4 ;  /* 0x0000000cff057299 */ /* 0x004fe60008011604 */
[----:B------:R-:W-:Y:S02]  /*4d60*/  UMOV UR4, UR7 ;  /* 0x0000000700047c82 */ /* 0x000fe40008000000 */
[----:B------:R-:W-:Y:S02]  /*4d70*/  USHF.R.U32.HI UR7, URZ, UR53, UR4 ;  /* 0x00000035ff077299 */ /* 0x000fe40008011604 */
[----:B------:R-:W-:Y:S02]  /*4d80*/  USEL UR4, UR49, UR5, !UP0 ;  /* 0x0000000531047287 */ /* 0x000fe4000c000000 */
[----:B------:R-:W-:Y:S01]  /*4d90*/  USEL UR7, UR50, UR7, !UP1 ;  /* 0x0000000732077287 */ /* 0x000fe2000c800000 */
[----:B------:R-:W-:Y:S01]  /*4da0*/  UMOV UR5, UR9 ;  /* 0x0000000900057c82 */ /* 0x000fe20008000000 */
[----:B------:R-:W-:Y:S02]  /*4db0*/  UIMAD.WIDE.U32 UR8, UR4, UR42, URZ ;  /* 0x0000002a040872a5 */ /* 0x000fe4000f8e00ff */
[----:B------:R-:W-:Y:S03]  /*4dc0*/  USHF.R.U32.HI UR6, URZ, UR12, UR5 ;  /* 0x0000000cff067299 */ /* 0x000fe60008011605 */
[----:B------:R-:W-:Y:S01]  /*4dd0*/  UMOV UR5, UR11 ;  /* 0x0000000b00057c82 */ /* 0x000fe20008000000 */
[----:B------:R-:W-:Y:S02]  /*4de0*/  UIMAD.WIDE.U32 UR10, UR7, UR42, URZ ;  /* 0x0000002a070a72a5 */ /* 0x000fe4000f8e00ff */
[----:B------:R-:W-:Y:S02]  /*4df0*/  USHF.R.U32.HI UR12, URZ, UR53, UR5 ;  /* 0x00000035ff0c7299 */ /* 0x000fe40008011605 */
[----:B------:R-:W-:Y:S01]  /*4e00*/  USEL UR6, UR37, UR6, !UP0 ;  /* 0x0000000625067287 */ /* 0x000fe2000c000000 */
[----:B------:R-:W-:Y:S02]  /*4e10*/  UMOV UR5, UR9 ;  /* 0x0000000900057c82 */ /* 0x000fe40008000000 */
[----:B------:R-:W-:Y:S01]  /*4e20*/  UMOV UR10, UR11 ;  /* 0x0000000b000a7c82 */ /* 0x000fe20008000000 */
[----:B------:R-:W-:Y:S02]  /*4e30*/  @UP2 USHF.R.U32.HI UR4, URZ, UR43, UR5 ;  /* 0x0000002bff042299 */ /* 0x000fe40008011605 */
[----:B------:R-:W-:Y:S02]  /*4e40*/  @UP2 USHF.R.U32.HI UR7, URZ, UR43, UR10 ;  /* 0x0000002bff072299 */ /* 0x000fe4000801160a */
[----:B------:R-:W-:Y:S02]  /*4e50*/  UIMAD UR4, UR40, UR4, URZ ;  /* 0x00000004280472a4 */ /* 0x000fe4000f8e02ff */
[----:B------:R-:W-:Y:S02]  /*4e60*/  UIMAD.WIDE.U32 UR10, UR6, UR42, URZ ;  /* 0x0000002a060a72a5 */ /* 0x000fe4000f8e00ff */
[----:B------:R-:W-:Y:S02]  /*4e70*/  USEL UR5, UR38, UR12, !UP1 ;  /* 0x0000000c26057287 */ /* 0x000fe4000c800000 */
[----:B------:R-:W-:Y:S02]  /*4e80*/  UIMAD UR8, UR40, UR7, URZ ;  /* 0x00000007280872a4 */ /* 0x000fe4000f8e02ff */
[----:B------:R-:W-:Y:S03]  /*4e90*/  UISETP.GE.AND UP0, UPT, UR6, UR4, UPT ;  /* 0x000000040600728c */ /* 0x000fe6000bf06270 */
[----:B------:R-:W-:Y:S01]  /*4ea0*/  UMOV UR4, UR11 ;  /* 0x0000000b00047c82 */ /* 0x000fe20008000000 */
[----:B------:R-:W-:Y:S02]  /*4eb0*/  UISETP.GE.OR UP0, UPT, UR5, UR8, UP0 ;  /* 0x000000080500728c */ /* 0x000fe40008706670 */
[----:B------:R-:W-:Y:S02]  /*4ec0*/  USHF.R.U32.HI UR4, URZ, UR43, UR4 ;  /* 0x0000002bff047299 */ /* 0x000fe40008011604 */
[----:B------:R-:W-:Y:S02]  /*4ed0*/  UIMAD.WIDE.U32 UR8, UR5, UR42, URZ ;  /* 0x0000002a050872a5 */ /* 0x000fe4000f8e00ff */
[----:B------:R-:W-:Y:S02]  /*4ee0*/  USEL UR11, UR6, UR4, !UP2 ;  /* 0x00000004060b7287 */ /* 0x000fe4000d000000 */
[----:B------:R-:W-:Y:S02]  /*4ef0*/  UIADD3 UR8, UPT, UPT, -UR5, URZ, URZ ;  /* 0x000000ff05087290 */ /* 0x000fe4000fffe1ff */
[----:B------:R-:W-:Y:S01]  /*4f00*/  UIADD3 UR10, UPT, UPT, -UR11, URZ, URZ ;  /* 0x000000ff0b0a7290 */ /* 0x000fe2000fffe1ff */
[----:B------:R-:W-:Y:S01]  /*4f10*/  @!UP0 UMOV UR4, UR9 ;  /* 0x0000000900048c82 */ /* 0x000fe20008000000 */
[----:B------:R-:W-:Y:S02]  /*4f20*/  UIADD3 UR9, UPT, UPT, -UR6, URZ, URZ ;  /* 0x000000ff06097290 */ /* 0x000fe4000fffe1ff */
[----:B------:R-:W-:Y:S02]  /*4f30*/  @!UP0 USHF.R.U32.HI UR4, URZ, UR43, UR4 ;  /* 0x0000002bff048299 */ /* 0x000fe40008011604 */
[----:B------:R-:W-:Y:S02]  /*4f40*/  UIMAD UR10, UR40, UR10, UR6 ;  /* 0x0000000a280a72a4 */ /* 0x000fe4000f8e0206 */
[----:B------:R-:W-:Y:S04]  /*4f50*/  @!UP0 USEL UR4, UR5, UR4, !UP2 ;  /* 0x0000000405048287 */ /* 0x000fe8000d000000 */
[----:B------:R-:W-:Y:S02]  /*4f60*/  @!UP0 UIMAD UR10, UR7, UR10, UR4 ;  /* 0x0000000a070a82a4 */ /* 0x000fe4000f8e0204 */
[----:B------:R-:W-:Y:S02]  /*4f70*/  @!UP0 UIADD3 UR11, UPT, UPT, UR11, -UR4, URZ ;  /* 0x800000040b0b8290 */ /* 0x000fe4000fffe0ff */
[----:B------:R-:W-:Y:S02]  /*4f80*/  UIMAD UR7, UR41, UR8, UR38 ;  /* 0x00000008290772a4 */ /* 0x000fe4000f8e0226 */
[----:B------:R-:W-:Y:S02]  /*4f90*/  @!UP0 UIMAD UR6, UR11, UR40, UR5 ;  /* 0x000000280b0682a4 */ /* 0x000fe4000f8e0205 */
[----:B------:R-:W-:Y:S01]  /*4fa0*/  UIMAD UR4, UR54, UR9, UR37 ;  /* 0x00000009360472a4 */ /* 0x000fe2000f8e0225 */
[----:B------:R-:W-:Y:S02]  /*4fb0*/  @!UP0 UMOV UR5, UR10 ;  /* 0x0000000a00058c82 */ /* 0x000fe40008000000 */
[----:B------:R-:W-:Y:S02]  /*4fc0*/  UIMAD UR38, UR5, UR41, UR7 ;  /* 0x00000029052672a4 */ /* 0x000fe4000f8e0207 */
[----:B------:R-:W-:Y:S11]  /*4fd0*/  UIMAD UR37, UR6, UR54, UR4 ;  /* 0x00000036062572a4 */ /* 0x000ff6000f8e0204 */
[----:B------:R-:W-:Y:S01]  /*4fe0*/  @!UPT UIADD3 URZ, UPT, UPT, URZ, URZ, URZ ;  /* 0x000000fffffff290 */ /* 0x000fe2000fffe0ff */
.L_x_84:
[----:B------:R-:W-:Y:S01]  /*4ff0*/  UISETP.NE.AND UP0, UPT, UR39, 0x1, UPT ;  /* 0x000000012700788c */ /* 0x000fe2000bf05270 */
[----:B------:R-:W-:Y:S10]  /*5000*/  IADD3 R82, PT, PT, R82, 0x1, RZ ;  /* 0x0000000152527810 */ /* 0x000ff40007ffe0ff */
[----:B------:R-:W2:Y:S01]  /*5010*/  @!UP0 LDCU.128 UR12, c[0x0][0xb10] ;  /* 0x00016200ff0c87ac */ /* 0x000ea20008000c00 */
[----:B------:R-:W3:Y:S01]  /*5020*/  @!UP0 LDCU UR5, c[0x0][0xb0c] ;  /* 0x00016180ff0587ac */ /* 0x000ee20008000800 */
[----:B------:R-:W4:Y:S01]  /*5030*/  @!UP0 LDCU UR10, c[0x0][0xb20] ;  /* 0x00016400ff0a87ac */ /* 0x000f220008000800 */
[----:B--2---:R-:W-:Y:S02]  /*5040*/  UIMAD.WIDE.U32 UR8, UR38, UR12, URZ ;  /* 0x0000000c260872a5 */ /* 0x004fe4000f8e00ff */
[----:B------:R-:W-:Y:S02]  /*5050*/  UIMAD.WIDE.U32 UR6, UR37, UR15, URZ ;  /* 0x0000000f250672a5 */ /* 0x000fe4000f8e00ff */
[----:B------:R-:W-:Y:S03]  /*5060*/  @!UP0 UISETP.NE.AND UP1, UPT, UR14, 0x1, UPT ;  /* 0x000000010e00888c */ /* 0x000fe6000bf25270 */
[----:B------:R-:W-:Y:S01]  /*5070*/  @!UP0 UMOV UR4, UR9 ;  /* 0x0000000900048c82 */ /* 0x000fe20008000000 */
[----:B---3--:R-:W-:Y:S02]  /*5080*/  @!UP0 UISETP.NE.AND UP2, UPT, UR5, 0x1, UPT ;  /* 0x000000010500888c */ /* 0x008fe4000bf45270 */
[----:B------:R-:W-:Y:S01]  /*5090*/  @!UP0 USHF.R.U32.HI UR4, URZ, UR13, UR4 ;  /* 0x0000000dff048299 */ /* 0x000fe20008011604 */
[----:B------:R-:W-:Y:S02]  /*50a0*/  @!UP0 UMOV UR6, UR7 ;  /* 0x0000000700068c82 */ /* 0x000fe40008000000 */
[----:B----4-:R-:W-:Y:S02]  /*50b0*/  @!UP0 USHF.R.U32.HI UR6, URZ, UR10, UR6 ;  /* 0x0000000aff068299 */ /* 0x010fe40008011606 */
[----:B------:R-:W-:Y:S02]  /*50c0*/  @!UP0 USEL UR7, UR38, UR4, !UP2 ;  /* 0x0000000426078287 */ /* 0x000fe4000d000000 */
[----:B------:R-:W-:Y:S04]  /*50d0*/  @!UP0 USEL UR6, UR37, UR6, !UP1 ;  /* 0x0000000625068287 */ /* 0x000fe8000c800000 */
[----:B------:R-:W-:Y:S02]  /*50e0*/  @!UP0 UIADD3 UR4, UPT, UPT, -UR7, UR6, URZ ;  /* 0x0000000607048290 */ /* 0x000fe4000fffe1ff */
[----:B------:R-:W-:Y:S02]  /*50f0*/  @!UP0 UIADD3 UR6, UPT, UPT, UR7, -UR6, URZ ;  /* 0x8000000607068290 */ /* 0x000fe4000fffe0ff */
[----:B------:R-:W-:Y:S02]  /*5100*/  @!UP0 UIMAD UR38, UR4, UR5, UR38 ;  /* 0x00000005042682a4 */ /* 0x000fe4000f8e0226 */
[----:B------:R-:W-:Y:S02]  /*5110*/  @!UP0 UIMAD UR37, UR6, UR14, UR37 ;  /* 0x0000000e062582a4 */ /* 0x000fe4000f8e0225 */
[----:B------:R-:W-:Y:S09]  /*5120*/  ULOP3.LUT UP0, URZ, UR56, 0x1b0, URZ, 0xc0, !UPT ;  /* 0x000001b038ff7892 */ /* 0x000ff2000f80c0ff */
[----:B------:R-:W-:Y:S05]  /*5130*/  BRA.U !UP0, `(.L_x_85) ;  /* 0x0000000108407547 */ /* 0x000fea000b800000 */
[----:B------:R-:W2:Y:S01]  /*5140*/  LDCU.64 UR8, c[0x4][0x80] ;  /* 0x01001000ff0877ac */ /* 0x000ea20008000a00 */
[----:B------:R-:W-:Y:S01]  /*5150*/  MOV R3, 0x0 ;  /* 0x0000000000037802 */ /* 0x000fe20000000f00 */
[----:B------:R-:W-:Y:S02]  /*5160*/  HFMA2 R12, -RZ, RZ, 0, 5.9604644775390625e-08 ;  /* 0x00000001ff0c7431 */ /* 0x000fe400000001ff */
[----:B------:R-:W-:Y:S02]  /*5170*/  IMAD.MOV.U32 R8, RZ, RZ, 0x70 ;  /* 0x00000070ff087424 */ /* 0x000fe400078e00ff */
[----:B------:R-:W-:Y:S01]  /*5180*/  IMAD.MOV.U32 R13, RZ, RZ, RZ ;  /* 0x000000ffff0d7224 */ /* 0x000fe200078e00ff */
[----:B------:R-:W3:Y:S01]  /*5190*/  LDCU.64 UR6, c[0x4][0x88] ;  /* 0x01001100ff0677ac */ /* 0x000ee20008000a00 */
[----:B------:R-:W4:Y:S01]  /*51a0*/  LDC.64 R2, c[0x4][R3] ;  /* 0x0100000003027b82 */ /* 0x000f220000000a00 */
[----:B------:R-:W1:Y:S01]  /*51b0*/  LDCU.64 UR4, c[0x4][0x8] ;  /* 0x01000100ff0477ac */ /* 0x000e620008000a00 */
[----:B--2---:R-:W-:Y:S01]  /*51c0*/  MOV R5, UR9 ;  /* 0x0000000900057c02 */ /* 0x004fe20008000f00 */
[----:B------:R-:W-:Y:S01]  /*51d0*/  IMAD.U32 R4, RZ, RZ, UR8 ;  /* 0x00000008ff047e24 */ /* 0x000fe2000f8e00ff */
[----:B---3--:R-:W-:Y:S01]  /*51e0*/  MOV R7, UR7 ;  /* 0x0000000700077c02 */ /* 0x008fe20008000f00 */
[----:B------:R-:W-:Y:S01]  /*51f0*/  IMAD.U32 R6, RZ, RZ, UR6 ;  /* 0x00000006ff067e24 */ /* 0x000fe2000f8e00ff */
[----:B-1----:R-:W-:Y:S01]  /*5200*/  MOV R11, UR5 ;  /* 0x00000005000b7c02 */ /* 0x002fe20008000f00 */
[----:B------:R-:W-:Y:S02]  /*5210*/  IMAD.U32 R10, RZ, RZ, UR4 ;  /* 0x00000004ff0a7e24 */ /* 0x000fe4000f8e00ff */
[----:B------:R-:W-:Y:S07]  /*5220*/  LEPC R20, `(.L_x_85) ;  /* 0x000000001014794e */ /* 0x000fee0000000000 */
[----:B----45:R-:W-:Y:S05]  /*5230*/  CALL.ABS.NOINC R2 ;  /* 0x0000000002007343 */ /* 0x030fea0003c00000 */
.L_x_85:
[----:B------:R-:W-:Y:S01]  /*5240*/  LOP3.LUT P0, RZ, R86, 0x1b0, RZ, 0xc0, !PT ;  /* 0x000001b056ff7812 */ /* 0x000fe2000780c0ff */
[----:B------:R-:W-:Y:S11]  /*5250*/  BSSY.RECONVERGENT B6, `(.L_x_86) ;  /* 0x0000013000067945 */ /* 0x000ff60003800200 */
[----:B------:R-:W-:Y:S01]  /*5260*/  @!UPT UIADD3 URZ, UPT, UPT, URZ, URZ, URZ ;  /* 0x000000fffffff290 */ /* 0x000fe2000fffe0ff */
[----:B------:R-:W-:Y:S05]  /*5270*/  @!P0 BRA `(.L_x_87) ;  /* 0x0000000000408947 */ /* 0x000fea0003800000 */
        /* <DEDUP_REMOVED lines=16> */
.L_x_87:
[----:B------:R-:W-:Y:S05]  /*5380*/  BSYNC.RECONVERGENT B6 ;  /* 0x0000000000067941 */ /* 0x000fea0003800200 */
.L_x_86:
[----:B------:R-:W-:Y:S01]  /*5390*/  ISETP.NE.U32.AND P3, PT, R76, RZ, PT ;  /* 0x000000ff4c00720c */ /* 0x000fe20003f65070 */
[----:B------:R-:W-:Y:S01]  /*53a0*/  UISETP.NE.AND UP1, UPT, UR61, URZ, UPT ;  /* 0x000000ff3d00728c */ /* 0x000fe2000bf25270 */
[----:B------:R-:W-:Y:S02]  /*53b0*/  ISETP.NE.U32.AND P4, PT, R72, RZ, PT ;  /* 0x000000ff4800720c */ /* 0x000fe40003f85070 */
[----:B------:R-:W-:Y:S02]  /*53c0*/  ISETP.NE.AND.EX P3, PT, R77, RZ, PT, P3 ;  /* 0x000000ff4d00720c */ /* 0x000fe40003f65330 */
[----:B------:R-:W-:Y:S02]  /*53d0*/  PLOP3.LUT P1, PT, PT, PT, PT, 0x8, 0x80 ;  /* 0x000000000080781c */ /* 0x000fe40003f2e170 */
[----:B------:R-:W-:Y:S02]  /*53e0*/  PLOP3.LUT P0, PT, PT, PT, UP1, 0x80, 0x8 ;  /* 0x000000000008781c */ /* 0x000fe40003f0f018 */
[----:B------:R-:W-:Y:S02]  /*53f0*/  ISETP.NE.AND.EX P4, PT, R73, RZ, PT, P4 ;  /* 0x000000ff4900720c */ /* 0x000fe40003f85340 */
[----:B------:R-:W2:Y:S09]  /*5400*/  @UP1 LDCU.64 UR4, c[0x0][0x888] ;  /* 0x00011100ff0417ac */ /* 0x000eb20008000a00 */
[----:B------:R-:W-:Y:S01]  /*5410*/  @P0 PLOP3.LUT P1, PT, P3, PT, PT, 0x80, 0x8 ;  /* 0x000000000008081c */ /* 0x000fe20001f2f070 */
[----:B--2---:R-:W-:Y:S04]  /*5420*/  @UP1 UISETP.NE.U32.AND UP0, UPT, UR4, URZ, UPT ;  /* 0x000000ff0400128c */ /* 0x004fe8000bf05070 */
[----:B------:R-:W-:Y:S04]  /*5430*/  @UP1 UISETP.NE.AND.EX UP0, UPT, UR5, URZ, UPT, UP0 ;  /* 0x000000ff0500128c */ /* 0x000fe8000bf05300 */
[----:B------:R-:W-:Y:S01]  /*5440*/  @UP1 USEL UR4, URZ, 0xffffffff, UP0 ;  /* 0xffffffffff041887 */ /* 0x000fe20008000000 */
[----:B------:R-:W-:Y:S11]  /*5450*/  @!P3 BRA `(.L_x_88) ;  /* 0x000000000030b947 */ /* 0x000ff60003800000 */
        /* <DEDUP_REMOVED lines=12> */
.L_x_88:
[----:B------:R-:W-:Y:S05]  /*5520*/  @!P4 BRA `(.L_x_89) ;  /* 0x000000000024c947 */ /* 0x000fea0003800000 */
[----:B------:R-:W-:Y:S01]  /*5530*/  ISETP.NE.U32.AND P2, PT, R70, RZ, PT ;  /* 0x000000ff4600720c */ /* 0x000fe20003f45070 */
[----:B------:R-:W2:Y:S03]  /*5540*/  LDCU.64 UR6, c[0x0][0x358] ;  /* 0x00006b00ff0677ac */ /* 0x000ea60008000a00 */
[----:B------:R-:W-:Y:S11]  /*5550*/  ISETP.NE.AND.EX P2, PT, R71, RZ, PT, P2 ;  /* 0x000000ff4700720c */ /* 0x000ff60003f45320 */
[----:B------:R-:W-:Y:S02]  /*5560*/  @!UPT UIADD3 URZ, UPT, UPT, URZ, URZ, URZ ;  /* 0x000000fffffff290 */ /* 0x000fe4000fffe0ff */
[----:B------:R-:W4:Y:S01]  /*5570*/  @P2 LDC.64 R2, c[0x0][0x8a8] ;  /* 0x00022a00ff022b82 */ /* 0x000f220000000a00 */
[----:B-1----:R-:W-:Y:S04]  /*5580*/  @P2 IMAD R0, R72, UR36, RZ ;  /* 0x0000002448002c24 */ /* 0x002fe8000f8e02ff */
[----:B----4-:R-:W-:Y:S05]  /*5590*/  @P2 IMAD.WIDE R2, R0, 0x4, R2 ;  /* 0x0000000400022825 */ /* 0x010fea00078e0202 */
[----:B--2--5:R2:W5:Y:S02]  /*55a0*/  @P2 LDG.E R38, desc[UR6][R2.64] ;  /* 0x0000000602262981 */ /* 0x024564000c1e1900 */
[----:B--2---:R-:W4:Y:S02]  /*55b0*/  @!P2 LDC R38, c[0x0][0x8a0] ;  /* 0x00022800ff26ab82 */ /* 0x004f240000000800 */
.L_x_89:
[----:B---3-5:R-:W-:Y:S01]  /*55c0*/  @P0 ISETP.NE.AND P4, PT, R39, RZ, PT ;  /* 0x000000ff2700020c */ /* 0x028fe20003f85270 */
[----:B-1----:R-:W-:Y:S01]  /*55d0*/  IMAD.U32 R0, RZ, RZ, UR4 ;  /* 0x00000004ff007e24 */ /* 0x002fe2000f8e00ff */
[----:B------:R-:W-:Y:S01]  /*55e0*/  @P0 LOP3.LUT P2, RZ, R80, 0xff, RZ, 0xc0, !PT ;  /* 0x000000ff50ff0812 */ /* 0x000fe2000784c0ff */
[----:B------:R-:W-:Y:S01]  /*55f0*/  BSSY B1, `(.L_x_90) ;  /* 0x0000039000017945 */ /* 0x000fe20003800000 */
[----:B------:R-:W-:Y:S02]  /*5600*/  @P0 SEL R2, RZ, 0xffffffff, P4 ;  /* 0xffffffffff020807 */ /* 0x000fe40002000000 */
[----:B------:R-:W-:Y:S02]  /*5610*/  CS2R R46, SRZ ;  /* 0x00000000002e7805 */ /* 0x000fe4000001ff00 */
[----:B------:R-:W-:Y:S02]  /*5620*/  LEA R16, R36, UR44, 0x3 ;  /* 0x0000002c24107c11 */ /* 0x000fe4000f8e18ff */
[----:B------:R-:W-:Y:S02]  /*5630*/  CS2R R44, SRZ ;  /* 0x00000000002c7805 */ /* 0x000fe4000001ff00 */
[----:B------:R-:W-:Y:S02]  /*5640*/  @P1 SEL R2, R0, R2, !P2 ;  /* 0x0000000200021207 */ /* 0x000fe40005000000 */
[----:B------:R-:W-:Y:S02]  /*5650*/  CS2R R42, SRZ ;  /* 0x00000000002a7805 */ /* 0x000fe4000001ff00 */
[----:B------:R-:W-:Y:S02]  /*5660*/  SHF.L.U32 R3, R85, 0x1f, RZ ;  /* 0x0000001f55037819 */ /* 0x000fe400000006ff */
[----:B------:R-:W-:Y:S02]  /*5670*/  CS2R R40, SRZ ;  /* 0x0000000000287805 */ /* 0x000fe4000001ff00 */
[----:B------:R-:W-:Y:S02]  /*5680*/  @P0 LOP3.LUT R2, R2, 0x1, RZ, 0xc0, !PT ;  /* 0x0000000102020812 */ /* 0x000fe400078ec0ff */
[----:B------:R-:W-:Y:S02]  /*5690*/  PLOP3.LUT P5, PT, PT, PT, PT, 0x8, 0x80 ;  /* 0x000000000080781c */ /* 0x000fe40003fae170 */
[----:B------:R-:W-:Y:S02]  /*56a0*/  ISETP.NE.U32.OR P1, PT, R2, 0x1, !P0 ;  /* 0x000000010200780c */ /* 0x000fe40004725470 */
[----:B------:R-:W-:Y:S11]  /*56b0*/  LEA.HI R2, R36, R36, RZ, 0x1 ;  /* 0x0000002424027211 */ /* 0x000ff600078f08ff */
[----:B------:R-:W-:Y:S04]  /*56c0*/  @P1 SHF.L.U32 R0, R83, 0x1f, RZ ;  /* 0x0000001f53001819 */ /* 0x000fe800000006ff */
[----:B------:R1:W2:Y:S01]  /*56d0*/  @P1 SYNCS.PHASECHK.TRANS64.TRYWAIT P0, [UR44+0x30], R0 ;  /* 0x00003000ff0015a7 */ /* 0x0002a2000800112c */
[----:B------:R3:W3:Y:S01]  /*56e0*/  SYNCS.PHASECHK.TRANS64.TRYWAIT P4, [R16+URZ+0x70], R3 ;  /* 0x00007003100075a7 */ /* 0x0006e200080811ff */
[C---:B-1----:R-:W-:Y:S01]  /*56f0*/  IMAD.SHL.U32 R0, R2.reuse, 0x20, RZ ;  /* 0x0000002002007824 */ /* 0x042fe200078e00ff */
[----:B------:R-:W-:Y:S04]  /*5700*/  LOP3.LUT R2, R2, 0xffe, RZ, 0xc0, !PT ;  /* 0x00000ffe02027812 */ /* 0x000fe800078ec0ff */
[----:B------:R-:W-:Y:S01]  /*5710*/  LOP3.LUT R0, R0, 0xffffffc0, RZ, 0xc0, !PT ;  /* 0xffffffc000007812 */ /* 0x000fe200078ec0ff */
[----:B------:R-:W-:Y:S04]  /*5720*/  IMAD.IADD R2, R36, 0x1, -R2 ;  /* 0x0000000124027824 */ /* 0x000fe800078e0a02 */
[----:B------:R-:W-:Y:S04]  /*5730*/  IMAD.IADD R0, R37, 0x1, R0 ;  /* 0x0000000125007824 */ /* 0x000fe800078e0200 */
[----:B------:R-:W-:Y:S01]  /*5740*/  IMAD R2, R2, 0x100000, R0 ;  /* 0x0010000002027824 */ /* 0x000fe200078e0200 */
[----:B--2---:R-:W-:Y:S01]  /*5750*/  @P1 PLOP3.LUT P5, PT, P0, PT, PT, 0x8, 0x80 ;  /* 0x000000000080181c */ /* 0x004fe200007ae170 */
[----:B------:R-:W-:Y:S01]  /*5760*/  @!UPT UIADD3 URZ, UPT, UPT, URZ, URZ, URZ ;  /* 0x000000fffffff290 */ /* 0x000fe2000fffe0ff */
[----:B---3--:R-:W-:Y:S11]  /*5770*/  @!P1 BRA `(.L_x_91) ;  /* 0x0000000000809947 */ /* 0x008ff60003800000 */
[----:B------:R-:W-:Y:S01]  /*5780*/  ISETP.NE.U32.AND P0, PT, RZ, UR58, PT ;  /* 0x0000003aff007c0c */ /* 0x000fe2000bf05070 */
[----:B------:R-:W-:Y:S01]  /*5790*/  BSSY B0, `(.L_x_92) ;  /* 0x0000012000007945 */ /* 0x000fe20003800000 */
[----:B------:R-:W-:Y:S02]  /*57a0*/  ISETP.NE.AND P2, PT, R39, RZ, PT ;  /* 0x000000ff2700720c */ /* 0x000fe40003f45270 */
[----:B------:R-:W-:Y:S02]  /*57b0*/  CS2R R42, SRZ ;  /* 0x00000000002a7805 */ /* 0x000fe4000001ff00 */
[----:B------:R-:W-:Y:S02]  /*57c0*/  ISETP.NE.AND.EX P0, PT, RZ, UR59, PT, P0 ;  /* 0x0000003bff007c0c */ /* 0x000fe4000bf05300 */
[----:B------:R-:W-:Y:S02]  /*57d0*/  CS2R R40, SRZ ;  /* 0x0000000000287805 */ /* 0x000fe4000001ff00 */
[----:B------:R-:W-:Y:S02]  /*57e0*/  LOP3.LUT P1, RZ, R80, 0xff, RZ, 0xc0, !PT ;  /* 0x000000ff50ff7812 */ /* 0x000fe4000782c0ff */
[----:B------:R-:W-:Y:S02]  /*57f0*/  CS2R R46, SRZ ;  /* 0x00000000002e7805 */ /* 0x000fe4000001ff00 */
[----:B------:R-:W-:Y:S02]  /*5800*/  SEL R0, RZ, 0xffffffff, P2 ;  /* 0xffffffffff007807 */ /* 0x000fe40001000000 */
[----:B------:R-:W-:Y:S02]  /*5810*/  CS2R R44, SRZ ;  /* 0x00000000002c7805 */ /* 0x000fe4000001ff00 */
[----:B------:R-:W-:Y:S04]  /*5820*/  SEL R4, RZ, 0xffffffff, P0 ;  /* 0xffffffffff047807 */ /* 0x000fe80000000000 */
[----:B------:R-:W-:Y:S04]  /*5830*/  @P3 SEL R0, R4, R0, !P1 ;  /* 0x0000000004003207 */ /* 0x000fe80004800000 */
[----:B------:R-:W-:Y:S04]  /*5840*/  LOP3.LUT R0, R0, 0x1, RZ, 0xc0, !PT ;  /* 0x0000000100007812 */ /* 0x000fe800078ec0ff */
[----:B------:R-:W-:Y:S01]  /*5850*/  ISETP.NE.U32.AND P0, PT, R0, 0x1, PT ;  /* 0x000000010000780c */ /* 0x000fe20003f05070 */
[----:B------:R-:W-:Y:S01]  /*5860*/  @!UPT UIADD3 URZ, UPT, UPT, URZ, URZ, URZ ;  /* 0x000000fffffff290 */ /* 0x000fe2000fffe0ff */
[----:B------:R-:W-:Y:S11]  /*5870*/  @!P5 BRA `(.L_x_93) ;  /* 0x00000000000cd947 */ /* 0x000ff60003800000 */
[----:B------:R-:W-:Y:S04]  /*5880*/  SHF.L.U32 R4, R83, 0x1f, RZ ;  /* 0x0000001f53047819 */ /* 0x000fe800000006ff */
[----:B------:R-:W1:Y:S02]  /*5890*/  SYNCS.PHASECHK.TRANS64.TRYWAIT P1, [UR44+0x30], R4 ;  /* 0x00003004ff0075a7 */ /* 0x000e64000802112c */
[----:B-1----:R-:W-:Y:S05]  /*58a0*/  @!P1 BRA `(.L_x_94) ;  /* 0x0000001400549947 */ /* 0x002fea0003800000 */
.L_x_93:
[----:B------:R-:W-:Y:S05]  /*58b0*/  BSYNC B0 ;  /* 0x0000000000007941 */ /* 0x000fea0003800000 */
.L_x_92:
[----:B------:R2:W3:Y:S01]  /*58c0*/  @P0 LDS.128 R40, [R79+UR44+0x200] ;  /* 0x0002002c4f280984 */ /* 0x0004e20008000c00 */
[----:B------:R-:W-:Y:S01]  /*58d0*/  UIADD3 UR4, UPT, UPT, UR44, 0x38, URZ ;  /* 0x000000382c047890 */ /* 0x000fe2000fffe0ff */
[----:B------:R-:W-:Y:S02]  /*58e0*/  LOP3.LUT R83, R83, 0x1, RZ, 0x3c, !PT ;  /* 0x0000000153537812 */ /* 0x000fe400078e3cff */
[----:B------:R2:W1:Y:S01]  /*58f0*/  @P0 LDS.128 R44, [R78+0x10] ;  /* 0x000010004e2c0984 */ /* 0x0004620000000c00 */
[----:B------:R-:W-:Y:S01]  /*5900*/  UPRMT UR4, UR48, 0x654, UR4 ;  /* 0x0000065430047896 */ /* 0x000fe20008000004 */
[----:B------:R-:W-:Y:S01]  /*5910*/  @!PT LDS RZ, [RZ] ;  /* 0x00000000fffff984 */ /* 0x000fe20000000800 */
[----:B------:R-:W-:Y:S01]  /*5920*/  @!PT LDS RZ, [RZ] ;  /* 0x00000000fffff984 */ /* 0x000fe20000000800 */
[----:B------:R-:W-:Y:S01]  /*5930*/  @!PT LDS RZ, [RZ] ;  /* 0x00000000fffff984 */ /* 0x000fe20000000800 */
[----:B------:R-:W-:Y:S01]  /*5940*/  @!PT LDS RZ, [RZ] ;  /* 0x00000000fffff984 */ /* 0x000fe20000000800 */
[----:B------:R5:W-:Y:S06]  /*5950*/  MEMBAR.ALL.CTA ;  /* 0x0000000000007992 */ /* 0x000bec0000008000 */
[----:B-----5:R-:W5:Y:S02]  /*5960*/  FENCE.VIEW.ASYNC.S ;  /* 0x00000000000073c6 */ /* 0x020f640000000000 */
[----:B-----5:R-:W-:Y:S03]  /*5970*/  SYNCS.ARRIVE.TRANS64.RED.A1T0 RZ, [UR4], RZ ;  /* 0x000000ffffff79a7 */ /* 0x020fe60008100404 */
.L_x_91:
[----:B------:R-:W-:Y:S05]  /*5980*/  BSYNC B1 ;  /* 0x0000000000017941 */ /* 0x000fea0003800000 */
.L_x_90:
[----:B-1----:R-:W-:Y:S04]  /*5990*/  SHF.R.U32.HI R0, RZ, 0x15, R2 ;  /* 0x00000015ff007819 */ /* 0x002fe80000011602 */
[----:B------:R-:W-:Y:S01]  /*59a0*/  LOP3.LUT P0, RZ, R0, 0x3, R81, 0x48, !PT ;  /* 0x0000000300ff7812 */ /* 0x000fe20007804851 */
[----:B------:R-:W-:Y:S01]  /*59b0*/  @!UPT UIADD3 URZ, UPT, UPT, URZ, URZ, URZ ;  /* 0x000000fffffff290 */ /* 0x000fe2000fffe0ff */
[----:B------:R-:W-:Y:S11]  /*59c0*/  @P4 BRA `(.L_x_95) ;  /* 0x0000000000084947 */ /* 0x000ff60003800000 */
[----:B------:R-:W1:Y:S02]  /*59d0*/  SYNCS.PHASECHK.TRANS64.TRYWAIT P1, [R16+URZ+0x70], R3 ;  /* 0x00007003100075a7 */ /* 0x000e6400080211ff */
[----:B-1----:R-:W-:Y:S05]  /*59e0*/  @!P1 BRA `(.L_x_96) ;  /* 0x00000014001c9947 */ /* 0x002fea0003800000 */
.L_x_95:
[----:B------:R-:W-:Y:S05]  /*59f0*/  @!P0 BRA `(.L_x_97) ;  /* 0x0000000000408947 */ /* 0x000fea0003800000 */
[----:B------:R-:W1:Y:S01]  /*5a00*/  LDCU.64 UR8, c[0x4][0x70] ;  /* 0x01000e00ff0877ac */ /* 0x000e620008000a00 */
[----:B------:R-:W-:Y:S01]  /*5a10*/  MOV R15, 0x0 ;  /* 0x00000000000f7802 */ /* 0x000fe20000000f00 */
[----:B------:R-:W-:Y:S02]  /*5a20*/  HFMA2 R12, -RZ, RZ, 0, 5.9604644775390625e-08 ;  /* 0x00000001ff0c7431 */ /* 0x000fe400000001ff */
[----:B------:R-:W-:Y:S02]  /*5a30*/  IMAD.MOV.U32 R8, RZ, RZ, 0x192 ;  /* 0x00000192ff087424 */ /* 0x000fe400078e00ff */
[----:B------:R-:W-:Y:S01]  /*5a40*/  IMAD.MOV.U32 R13, RZ, RZ, RZ ;  /* 0x000000ffff0d7224 */ /* 0x000fe200078e00ff */
[----:B------:R-:W5:Y:S01]  /*5a50*/  LDCU.64 UR6, c[0x4][0x78] ;  /* 0x01000f00ff0677ac */ /* 0x000f620008000a00 */
[----:B------:R-:W2:Y:S01]  /*5a60*/  LDC.64 R14, c[0x4][R15] ;  /* 0x010000000f0e7b82 */ /* 0x000ea20000000a00 */
[----:B------:R-:W3:Y:S01]  /*5a70*/  LDCU.64 UR4, c[0x4][0x10] ;  /* 0x01000200ff0477ac */ /* 0x000ee20008000a00 */
[----:B-1----:R-:W-:Y:S01]  /*5a80*/  MOV R5, UR9 ;  /* 0x0000000900057c02 */ /* 0x002fe20008000f00 */
[----:B------:R-:W-:Y:S01]  /*5a90*/  IMAD.U32 R4, RZ, RZ, UR8 ;  /* 0x00000008ff047e24 */ /* 0x000fe2000f8e00ff */
[----:B-----5:R-:W-:Y:S01]  /*5aa0*/  MOV R7, UR7 ;  /* 0x0000000700077c02 */ /* 0x020fe20008000f00 */
[----:B------:R-:W-:Y:S01]  /*5ab0*/  IMAD.U32 R6, RZ, RZ, UR6 ;  /* 0x00000006ff067e24 */ /* 0x000fe2000f8e00ff */
[----:B---3--:R-:W-:Y:S01]  /*5ac0*/  MOV R11, UR5 ;  /* 0x00000005000b7c02 */ /* 0x008fe20008000f00 */
[----:B------:R-:W-:Y:S02]  /*5ad0*/  IMAD.U32 R10, RZ, RZ, UR4 ;  /* 0x00000004ff0a7e24 */ /* 0x000fe4000f8e00ff */
[----:B------:R-:W-:Y:S07]  /*5ae0*/  LEPC R20, `(.L_x_97) ;  /* 0x000000001014794e */ /* 0x000fee0000000000 */
[----:B--2-4-:R-:W-:Y:S05]  /*5af0*/  CALL.ABS.NOINC R14 ;  /* 0x000000000e007343 */ /* 0x014fea0003c00000 */
.L_x_97:
[----:B------:R-:W-:Y:S01]  /*5b00*/  LOP3.LUT P0, RZ, R69, 0x60, RZ, 0xc0, !PT ;  /* 0x0000006045ff7812 */ /* 0x000fe2000780c0ff */
[----:B------:R-:W-:Y:S05]  /*5b10*/  WARPSYNC.ALL ;  /* 0x0000000000007948 */ /* 0x000fea0003800000 */
[----:B---3--:R-:W-:Y:S01]  /*5b20*/  IMAD.SHL.U32 R66, R41, 0x100, RZ ;  /* 0x0000010029427824 */ /* 0x008fe200078e00ff */
[----:B------:R-:W-:Y:S01]  /*5b30*/  R2UR UR4, R2 ;  /* 0x00000000020472ca */ /* 0x000fe200000e0000 */
[----:B------:R-:W-:Y:S01]  /*5b40*/  IMAD.SHL.U32 R60, R43, 0x100, RZ ;  /* 0x000001002b3c7824 */ /* 0x000fe200078e00ff */
[----:B------:R-:W-:Y:S01]  /*5b50*/  R2UR UR5, R16 ;  /* 0x00000000100572ca */ /* 0x000fe200000e0000 */
[----:B------:R-:W-:Y:S01]  /*5b60*/  IMAD.SHL.U32 R48, R47, 0x100, RZ ;  /* 0x000001002f307824 */ /* 0x000fe200078e00ff */
[C---:B------:R-:W-:Y:S01]  /*5b70*/  SHF.L.U32 R2, R40.reuse, 0x10, RZ ;  /* 0x0000001028027819 */ /* 0x040fe200000006ff */
[----:B------:R-:W-:Y:S01]  /*5b80*/  IMAD.SHL.U32 R54, R45, 0x100, RZ ;  /* 0x000001002d367824 */ /* 0x000fe200078e00ff */
[C---:B------:R-:W-:Y:S01]  /*5b90*/  PRMT R0, R40.reuse, 0x8880, RZ ;  /* 0x0000888028007816 */ /* 0x040fe200000000ff */
[----:B------:R-:W-:Y:S01]  /*5ba0*/  BSSY.RECONVERGENT B0, `(.L_x_98) ;  /* 0x000009f000007945 */ /* 0x000fe20003800200 */
[----:B------:R-:W-:Y:S02]  /*5bb0*/  SHF.L.U32 R3, R40, 0x8, RZ ;  /* 0x0000000828037819 */ /* 0x000fe400000006ff */
[----:B------:R-:W-:Y:S02]  /*5bc0*/  SHF.R.S32.HI R2, RZ, 0x18, R2 ;  /* 0x00000018ff027819 */ /* 0x000fe40000011402 */
[----:B------:R-:W-:Y:S01]  /*5bd0*/  PRMT R68, R41, 0x8880, RZ ;  /* 0x0000888029447816 */ /* 0x000fe200000000ff */
[----:B------:R-:W-:Y:S01]  /*5be0*/  LDTM.16dp32bit_t0_t15.x32 R4, tmem[UR4] ;  /* 0x00000004000479ee */ /* 0x000fe20008a80000 */
[----:B------:R-:W1:Y:S01]  /*5bf0*/  LDTM.16dp32bit_t16_t31.x32 R4, tmem[UR4+0x20] ;  /* 0x00002004000479ee */ /* 0x000e620008aa0000 */
[----:B------:R-:W-:Y:S01]  /*5c00*/  NOP ;  /* 0x0000000000007918 */ /* 0x000fe20000000000 */
[----:B------:R-:W-:Y:S01]  /*5c10*/  UIADD3 UR4, UPT, UPT, UR5, 0x90, URZ ;  /* 0x0000009005047890 */ /* 0x000fe2000fffe0ff */
[----:B------:R-:W-:Y:S02]  /*5c20*/  SHF.R.S32.HI R40, RZ, 0x18, R40 ;  /* 0x00000018ff287819 */ /* 0x000fe40000011428 */
[C---:B------:R-:W-:Y:S01]  /*5c30*/  PRMT R65, R42.reuse, 0x8880, RZ ;  /* 0x000088802a417816 */ /* 0x040fe200000000ff */
[----:B------:R-:W-:Y:S01]  /*5c40*/  UPRMT UR4, UR48, 0x654, UR4 ;  /* 0x0000065430047896 */ /* 0x000fe20008000004 */
[C---:B------:R-:W-:Y:S02]  /*5c50*/  SHF.L.U32 R64, R42.reuse, 0x10, RZ ;  /* 0x000000102a407819 */ /* 0x040fe400000006ff */
[----:B------:R-:W-:Y:S02]  /*5c60*/  SHF.L.U32 R63, R42, 0x8, RZ ;  /* 0x000000082a3f7819 */ /* 0x000fe400000006ff */
[----:B------:R-:W-:Y:S02]  /*5c70*/  SHF.R.S32.HI R42, RZ, 0x18, R42 ;  /* 0x00000018ff2a7819 */ /* 0x000fe4000001142a */
[C---:B------:R-:W-:Y:S02]  /*5c80*/  PRMT R62, R43.reuse, 0x8880, RZ ;  /* 0x000088802b3e7816 */ /* 0x040fe400000000ff */
[----:B-1----:R-:W-:Y:S01]  /*5c90*/  SYNCS.ARRIVE.TRANS64.RED.A1T0 RZ, [UR4], RZ ;  /* 0x000000ffffff79a7 */ /* 0x002fe20008100404 */
[----:B------:R-:W-:Y:S02]  /*5ca0*/  SHF.L.U32 R61, R43, 0x10, RZ ;  /* 0x000000102b3d7819 */ /* 0x000fe400000006ff */
[----:B------:R-:W-:Y:S02]  /*5cb0*/  SHF.R.S32.HI R43, RZ, 0x18, R43 ;  /* 0x00000018ff2b7819 */ /* 0x000fe4000001142b */
[----:B------:R-:W-:Y:S02]  /*5cc0*/  SHF.L.U32 R51, R46, 0x8, RZ ;  /* 0x000000082e337819 */ /* 0x000fe400000006ff */
[----:B------:R-:W-:Y:S01]  /*5cd0*/  SHF.R.S32.HI R3, RZ, 0x18, R3 ;  /* 0x00000018ff037819 */ /* 0x000fe20000011403 */
[C---:B----4-:R-:W-:Y:S01]  /*5ce0*/  IMAD R4, R38.reuse, R4, RZ ;  /* 0x0000000426047224 */ /* 0x050fe200078e02ff */
[----:B------:R-:W-:Y:S01]  /*5cf0*/  SHF.L.U32 R67, R41, 0x10, RZ ;  /* 0x0000001029437819 */ /* 0x000fe200000006ff */
[C---:B------:R-:W-:Y:S01]  /*5d00*/  IMAD R5, R38.reuse, R5, RZ ;  /* 0x0000000526057224 */ /* 0x040fe200078e02ff */
[----:B------:R-:W-:Y:S01]  /*5d10*/  SHF.R.S32.HI R41, RZ, 0x18, R41 ;  /* 0x00000018ff297819 */ /* 0x000fe20000011429 */
[----:B------:R-:W-:Y:S01]  /*5d20*/  IMAD R6, R38, R6, RZ ;  /* 0x0000000626067224 */ /* 0x000fe200078e02ff */
[----:B------:R-:W-:Y:S01]  /*5d30*/  PRMT R59, R44, 0x8880, RZ ;  /* 0x000088802c3b7816 */ /* 0x000fe200000000ff */
[----:B------:R-:W-:Y:S01]  /*5d40*/  IMAD R4, R0, R39, R4 ;  /* 0x0000002700047224 */ /* 0x000fe200078e0204 */
[----:B------:R-:W-:Y:S01]  /*5d50*/  MOV R0, R68 ;  /* 0x0000004400007202 */ /* 0x000fe20000000f00 */
[----:B------:R-:W-:Y:S01]  /*5d60*/  IMAD R7, R38, R7, RZ ;  /* 0x0000000726077224 */ /* 0x000fe200078e02ff */
[----:B------:R-:W-:Y:S01]  /*5d70*/  SHF.L.U32 R58, R44, 0x10, RZ ;  /* 0x000000102c3a7819 */ /* 0x000fe200000006ff */
[-C--:B------:R-:W-:Y:S01]  /*5d80*/  IMAD R5, R2, R39.reuse, R5 ;  /* 0x0000002702057224 */ /* 0x080fe200078e0205 */
[----:B------:R-:W-:Y:S01]  /*5d90*/  SHF.R.S32.HI R2, RZ, 0x18, R67 ;  /* 0x00000018ff027819 */ /* 0x000fe20000011443 */
[-C--:B------:R-:W-:Y:S01]  /*5da0*/  IMAD R6, R3, R39.reuse, R6 ;  /* 0x0000002703067224 */ /* 0x080fe200078e0206 */
[----:B------:R-:W-:Y:S01]  /*5db0*/  SHF.R.S32.HI R3, RZ, 0x18, R66 ;  /* 0x00000018ff037819 */ /* 0x000fe20000011442 */
[----:B------:R-:W-:Y:S01]  /*5dc0*/  IMAD R8, R38, R8, RZ ;  /* 0x0000000826087224 */ /* 0x000fe200078e02ff */
[C---:B------:R-:W-:Y:S01]  /*5dd0*/  PRMT R56, R45.reuse, 0x8880, RZ ;  /* 0x000088802d387816 */ /* 0x040fe200000000ff */
[----:B------:R-:W-:Y:S01]  /*5de0*/  IMAD R7, R40, R39, R7 ;  /* 0x0000002728077224 */ /* 0x000fe200078e0207 */
[----:B------:R-:W-:Y:S01]  /*5df0*/  MOV R40, R65 ;  /* 0x0000004100287202 */ /* 0x000fe20000000f00 */
[----:B------:R-:W-:Y:S01]  /*5e00*/  IMAD R9, R38, R9, RZ ;  /* 0x0000000926097224 */ /* 0x000fe200078e02ff */
[----:B------:R-:W-:Y:S01]  /*5e10*/  SHF.L.U32 R55, R45, 0x10, RZ ;  /* 0x000000102d377819 */ /* 0x000fe200000006ff */
[-C--:B------:R-:W-:Y:S01]  /*5e20*/  IMAD R8, R0, R39.reuse, R8 ;  /* 0x0000002700087224 */ /* 0x080fe200078e0208 */
[----:B------:R-:W-:Y:S01]  /*5e30*/  PRMT R53, R46, 0x8880, RZ ;  /* 0x000088802e357816 */ /* 0x000fe200000000ff */
[----:B------:R-:W-:Y:S01]  /*5e40*/  IMAD R10, R38, R10, RZ ;  /* 0x0000000a260a7224 */ /* 0x000fe200078e02ff */
[----:B------:R-:W-:Y:S01]  /*5e50*/  SHF.R.S32.HI R45, RZ, 0x18, R45 ;  /* 0x00000018ff2d7819 */ /* 0x000fe2000001142d */
[----:B------:R-:W-:Y:S01]  /*5e60*/  IMAD R9, R2, R39, R9 ;  /* 0x0000002702097224 */ /* 0x000fe200078e0209 */
[----:B------:R-:W-:Y:S01]  /*5e70*/  SHF.L.U32 R52, R46, 0x10, RZ ;  /* 0x000000102e347819 */ /* 0x000fe200000006ff */
[C---:B------:R-:W-:Y:S01]  /*5e80*/  IMAD R0, R38.reuse, R20, RZ ;  /* 0x0000001426007224 */ /* 0x040fe200078e02ff */
[C---:B------:R-:W-:Y:S01]  /*5e90*/  PRMT R50, R47.reuse, 0x8880, RZ ;  /* 0x000088802f327816 */ /* 0x040fe200000000ff */
[C---:B------:R-:W-:Y:S01]  /*5ea0*/  IMAD R11, R38.reuse, R11, RZ ;  /* 0x0000000b260b7224 */ /* 0x040fe200078e02ff */
[----:B------:R-:W-:Y:S01]  /*5eb0*/  SHF.R.S32.HI R46, RZ, 0x18, R46 ;  /* 0x00000018ff2e7819 */ /* 0x000fe2000001142e */
[C---:B------:R-:W-:Y:S01]  /*5ec0*/  IMAD R2, R38.reuse, R21, RZ ;  /* 0x0000001526027224 */ /* 0x040fe200078e02ff */
[----:B------:R-:W-:Y:S01]  /*5ed0*/  SHF.L.U32 R49, R47, 0x10, RZ ;  /* 0x000000102f317819 */ /* 0x000fe200000006ff */
[C---:B------:R-:W-:Y:S01]  /*5ee0*/  IMAD R20, R38.reuse, R24, RZ ;  /* 0x0000001826147224 */ /* 0x040fe200078e02ff */
[----:B------:R-:W-:Y:S01]  /*5ef0*/  SHF.R.S32.HI R47, RZ, 0x18, R47 ;  /* 0x00000018ff2f7819 */ /* 0x000fe2000001142f */
[----:B------:R-:W-:Y:S01]  /*5f00*/  IMAD R21, R38, R25, RZ ;  /* 0x0000001926157224 */ /* 0x000fe200078e02ff */
[----:B------:R-:W-:Y:S01]  /*5f10*/  SHF.L.U32 R57, R44, 0x8, RZ ;  /* 0x000000082c397819 */ /* 0x000fe200000006ff */
[----:B------:R-:W-:Y:S01]  /*5f20*/  IMAD R24, R38, R28, RZ ;  /* 0x0000001c26187224 */ /* 0x000fe200078e02ff */
[----:B------:R-:W-:Y:S01]  /*5f30*/  SHF.R.S32.HI R44, RZ, 0x18, R44 ;  /* 0x00000018ff2c7819 */ /* 0x000fe2000001142c */
[----:B------:R-:W-:Y:S01]  /*5f40*/  IMAD R10, R3, R39, R10 ;  /* 0x00000027030a7224 */ /* 0x000fe200078e020a */
[----:B------:R-:W-:Y:S01]  /*5f50*/  IADD3 R36, PT, PT, R36, 0x1, RZ ;  /* 0x0000000124247810 */ /* 0x000fe20007ffe0ff */
[C---:B------:R-:W-:Y:S02]  /*5f60*/  IMAD R12, R38.reuse, R12, RZ ;  /* 0x0000000c260c7224 */ /* 0x040fe400078e02ff */
[C---:B------:R-:W-:Y:S02]  /*5f70*/  IMAD R25, R38.reuse, R29, RZ ;  /* 0x0000001d26197224 */ /* 0x040fe400078e02ff */
[C---:B------:R-:W-:Y:S01]  /*5f80*/  IMAD R28, R38.reuse, R32, RZ ;  /* 0x00000020261c7224 */ /* 0x040fe200078e02ff */
[----:B------:R-:W-:Y:S01]  /*5f90*/  SHF.R.S32.HI R32, RZ, 0x18, R64 ;  /* 0x00000018ff207819 */ /* 0x000fe20000011440 */
[C---:B------:R-:W-:Y:S01]  /*5fa0*/  IMAD R29, R38.reuse, R33, RZ ;  /* 0x00000021261d7224 */ /* 0x040fe200078e02ff */
[----:B------:R-:W-:Y:S01]  /*5fb0*/  I2IP.S8.S32.SAT R33, R7, R6, RZ ;  /* 0x0000000607217239 */ /* 0x000fe200000014ff */
[----:B------:R-:W-:Y:S01]  /*5fc0*/  IMAD R11, R41, R39, R11 ;  /* 0x00000027290b7224 */ /* 0x000fe200078e020b */
[----:B------:R-:W-:Y:S01]  /*5fd0*/  MOV R7, R62 ;  /* 0x0000003e00077202 */ /* 0x000fe20000000f00 */
[C---:B------:R-:W-:Y:S01]  /*5fe0*/  IMAD R13, R38.reuse, R13, RZ ;  /* 0x0000000d260d7224 */ /* 0x040fe200078e02ff */
[----:B------:R-:W-:Y:S01]  /*5ff0*/  SHF.R.S32.HI R6, RZ, 0x18, R63 ;  /* 0x00000018ff067819 */ /* 0x000fe2000001143f */
[----:B------:R-:W-:Y:S01]  /*6000*/  IMAD R14, R38, R14, RZ ;  /* 0x0000000e260e7224 */ /* 0x000fe200078e02ff */
[----:B------:R-:W-:Y:S01]  /*6010*/  I2IP.S8.S32.SAT R41, R11, R10, RZ ;  /* 0x0000000a0b297239 */ /* 0x000fe200000014ff */
[----:B------:R-:W-:Y:S01]  /*6020*/  IMAD R12, R40, R39, R12 ;  /* 0x00000027280c7224 */ /* 0x000fe200078e020c */
[----:B------:R-:W-:Y:S01]  /*6030*/  I2IP.S8.S32.SAT R40, R5, R4, R33 ;  /* 0x0000000405287239 */ /* 0x000fe20000001421 */
[----:B------:R-:W-:Y:S01]  /*6040*/  IMAD R15, R38, R15, RZ ;  /* 0x0000000f260f7224 */ /* 0x000fe200078e02ff */
[----:B------:R-:W-:Y:S01]  /*6050*/  I2IP.S8.S32.SAT R41, R9, R8, R41 ;  /* 0x0000000809297239 */ /* 0x000fe20000001429 */
[-C--:B------:R-:W-:Y:S01]  /*6060*/  IMAD R13, R32, R39.reuse, R13 ;  /* 0x00000027200d7224 */ /* 0x080fe200078e020d */
[----:B------:R-:W-:Y:S01]  /*6070*/  SHF.R.S32.HI R10, RZ, 0x18, R61 ;  /* 0x00000018ff0a7819 */ /* 0x000fe2000001143d */
[----:B------:R-:W-:Y:S01]  /*6080*/  IMAD R16, R38, R16, RZ ;  /* 0x0000001026107224 */ /* 0x000fe200078e02ff */
[----:B------:R-:W-:Y:S01]  /*6090*/  SHF.R.S32.HI R5, RZ, 0x18, R58 ;  /* 0x00000018ff057819 */ /* 0x000fe2000001143a */
[----:B------:R-:W-:Y:S01]  /*60a0*/  IMAD R14, R6, R39, R14 ;  /* 0x00000027060e7224 */ /* 0x000fe200078e020e */
[----:B------:R-:W-:Y:S01]  /*60b0*/  SHF.R.S32.HI R11, RZ, 0x18, R60 ;  /* 0x00000018ff0b7819 */ /* 0x000fe2000001143c */
[----:B------:R-:W-:Y:S01]  /*60c0*/  IMAD R17, R38, R17, RZ ;  /* 0x0000001126117224 */ /* 0x000fe200078e02ff */
[----:B------:R-:W-:Y:S01]  /*60d0*/  SHF.R.S32.HI R6, RZ, 0x18, R57 ;  /* 0x00000018ff067819 */ /* 0x000fe20000011439 */
[-C--:B------:R-:W-:Y:S02]  /*60e0*/  IMAD R15, R42, R39.reuse, R15 ;  /* 0x000000272a0f7224 */ /* 0x080fe400078e020f */
[C---:B------:R-:W-:Y:S02]  /*60f0*/  IMAD R18, R38.reuse, R18, RZ ;  /* 0x0000001226127224 */ /* 0x040fe400078e02ff */
[----:B------:R-:W-:Y:S01]  /*6100*/  IMAD R16, R7, R39, R16 ;  /* 0x0000002707107224 */ /* 0x000fe200078e0210 */
[----:B------:R-:W-:Y:S01]  /*6110*/  I2IP.S8.S32.SAT R14, R15, R14, RZ ;  /* 0x0000000e0f0e7239 */ /* 0x000fe200000014ff */
[----:B------:R-:W-:Y:S01]  /*6120*/  IMAD R19, R38, R19, RZ ;  /* 0x0000001326137224 */ /* 0x000fe200078e02ff */
[----:B------:R-:W-:Y:S01]  /*6130*/  SHF.R.S32.HI R7, RZ, 0x18, R48 ;  /* 0x00000018ff077819 */ /* 0x000fe20000011430 */
[-C--:B------:R-:W-:Y:S01]  /*6140*/  IMAD R17, R10, R39.reuse, R17 ;  /* 0x000000270a117224 */ /* 0x080fe200078e0211 */
[----:B------:R-:W-:Y:S01]  /*6150*/  I2IP.S8.S32.SAT R42, R13, R12, R14 ;  /* 0x0000000c0d2a7239 */ /* 0x000fe2000000140e */
[-C--:B------:R-:W-:Y:S02]  /*6160*/  IMAD R18, R11, R39.reuse, R18 ;  /* 0x000000270b127224 */ /* 0x080fe400078e0212 */
[----:B------:R-:W-:Y:S02]  /*6170*/  IMAD.MOV.U32 R4, RZ, RZ, R59 ;  /* 0x000000ffff047224 */ /* 0x000fe400078e003b */
[-C--:B------:R-:W-:Y:S02]  /*6180*/  IMAD R19, R43, R39.reuse, R19 ;  /* 0x000000272b137224 */ /* 0x080fe400078e0213 */
[----:B------:R-:W-:Y:S02]  /*6190*/  IMAD R3, R38, R22, RZ ;  /* 0x0000001626037224 */ /* 0x000fe400078e02ff */
[----:B------:R-:W-:Y:S01]  /*61a0*/  IMAD R0, R4, R39, R0 ;  /* 0x0000002704007224 */ /* 0x000fe200078e0200 */
[----:B------:R-:W-:Y:S01]  /*61b0*/  I2IP.S8.S32.SAT R18, R19, R18, RZ ;  /* 0x0000001213127239 */ /* 0x000fe200000014ff */
[----:B------:R-:W-:Y:S01]  /*61c0*/  IMAD R23, R38, R23, RZ ;  /* 0x0000001726177224 */ /* 0x000fe200078e02ff */
[----:B------:R-:W-:Y:S01]  /*61d0*/  MOV R4, R56 ;  /* 0x0000003800047202 */ /* 0x000fe20000000f00 */
[-C--:B------:R-:W-:Y:S01]  /*61e0*/  IMAD R2, R5, R39.reuse, R2 ;  /* 0x0000002705027224 */ /* 0x080fe200078e0202 */
[----:B------:R-:W-:Y:S01]  /*61f0*/  I2IP.S8.S32.SAT R43, R17, R16, R18 ;  /* 0x00000010112b7239 */ /* 0x000fe20000001412 */
[-C--:B------:R-:W-:Y:S01]  /*6200*/  IMAD R3, R6, R39.reuse, R3 ;  /* 0x0000002706037224 */ /* 0x080fe200078e0203 */
[----:B------:R-:W-:Y:S01]  /*6210*/  SHF.R.S32.HI R5, RZ, 0x18, R55 ;  /* 0x00000018ff057819 */ /* 0x000fe20000011437 */
[-C--:B------:R-:W-:Y:S01]  /*6220*/  IMAD R23, R44, R39.reuse, R23 ;  /* 0x000000272c177224 */ /* 0x080fe200078e0217 */
[----:B------:R-:W-:Y:S01]  /*6230*/  SHF.R.S32.HI R6, RZ, 0x18, R54 ;  /* 0x00000018ff067819 */ /* 0x000fe20000011436 */
[----:B------:R-:W-:Y:S01]  /*6240*/  IMAD R22, R38, R26, RZ ;  /* 0x0000001a26167224 */ /* 0x000fe200078e02ff */
[----:B------:R1:W-:Y:S01]  /*6250*/  STS.128 [R79+UR44+0x1200], R40 ;  /* 0x001200284f007988 */ /* 0x0003e20008000c2c */
[----:B------:R-:W-:Y:S01]  /*6260*/  IMAD R20, R4, R39, R20 ;  /* 0x0000002704147224 */ /* 0x000fe200078e0214 */
[----:B------:R-:W-:Y:S01]  /*6270*/  I2IP.S8.S32.SAT R3, R23, R3, RZ ;  /* 0x0000000317037239 */ /* 0x000fe200000014ff */
[----:B------:R-:W-:Y:S01]  /*6280*/  IMAD R27, R38, R27, RZ ;  /* 0x0000001b261b7224 */ /* 0x000fe200078e02ff */
[----:B------:R-:W-:Y:S01]  /*6290*/  MOV R4, R53 ;  /* 0x0000003500047202 */ /* 0x000fe20000000f00 */
[-C--:B------:R-:W-:Y:S01]  /*62a0*/  IMAD R21, R5, R39.reuse, R21 ;  /* 0x0000002705157224 */ /* 0x080fe200078e0215 */
[----:B------:R-:W-:Y:S01]  /*62b0*/  SHF.R.S32.HI R5, RZ, 0x18, R52 ;  /* 0x00000018ff057819 */ /* 0x000fe20000011434 */
[-C--:B------:R-:W-:Y:S01]  /*62c0*/  IMAD R22, R6, R39.reuse, R22 ;  /* 0x0000002706167224 */ /* 0x080fe200078e0216 */
[----:B------:R-:W-:Y:S01]  /*62d0*/  SHF.R.S32.HI R6, RZ, 0x18, R49 ;  /* 0x00000018ff067819 */ /* 0x000fe20000011431 */
[-C--:B------:R-:W-:Y:S02]  /*62e0*/  IMAD R27, R45, R39.reuse, R27 ;  /* 0x000000272d1b7224 */ /* 0x080fe400078e021b */
[-C--:B------:R-:W-:Y:S01]  /*62f0*/  IMAD R24, R4, R39.reuse, R24 ;  /* 0x0000002704187224 */ /* 0x080fe200078e0218 */
[----:B------:R-:W-:Y:S01]  /*6300*/  SHF.R.S32.HI R4, RZ, 0x18, R51 ;  /* 0x00000018ff047819 */ /* 0x000fe20000011433 */
[C---:B------:R-:W-:Y:S02]  /*6310*/  IMAD R26, R38.reuse, R30, RZ ;  /* 0x0000001e261a7224 */ /* 0x040fe400078e02ff */
[----:B------:R-:W-:Y:S01]  /*6320*/  IMAD R25, R5, R39, R25 ;  /* 0x0000002705197224 */ /* 0x000fe200078e0219 */
[----:B------:R-:W-:Y:S01]  /*6330*/  MOV R5, R50 ;  /* 0x0000003200057202 */ /* 0x000fe20000000f00 */
[----:B------:R-:W-:Y:S02]  /*6340*/  IMAD R31, R38, R31, RZ ;  /* 0x0000001f261f7224 */ /* 0x000fe400078e02ff */
[-C--:B------:R-:W-:Y:S01]  /*6350*/  IMAD R26, R4, R39.reuse, R26 ;  /* 0x00000027041a7224 */ /* 0x080fe200078e021a */
[----:B------:R-:W-:Y:S01]  /*6360*/  I2IP.S8.S32.SAT R4, R2, R0, R3 ;  /* 0x0000000002047239 */ /* 0x000fe20000001403 */
[-C--:B------:R-:W-:Y:S02]  /*6370*/  IMAD R31, R46, R39.reuse, R31 ;  /* 0x000000272e1f7224 */ /* 0x080fe400078e021f */
[-C--:B------:R-:W-:Y:S01]  /*6380*/  IMAD R28, R5, R39.reuse, R28 ;  /* 0x00000027051c7224 */ /* 0x080fe200078e021c */
[----:B------:R-:W-:Y:S01]  /*6390*/  I2IP.S8.S32.SAT R5, R27, R22, RZ ;  /* 0x000000161b057239 */ /* 0x000fe200000014ff */
[----:B------:R-:W-:Y:S02]  /*63a0*/  IMAD R30, R38, R34, RZ ;  /* 0x00000022261e7224 */ /* 0x000fe400078e02ff */
[----:B------:R-:W-:Y:S01]  /*63b0*/  IMAD R29, R6, R39, R29 ;  /* 0x00000027061d7224 */ /* 0x000fe200078e021d */
[----:B------:R-:W-:Y:S01]  /*63c0*/  I2IP.S8.S32.SAT R6, R31, R26, RZ ;  /* 0x0000001a1f067239 */ /* 0x000fe200000014ff */
[----:B------:R-:W-:Y:S01]  /*63d0*/  IMAD R35, R38, R35, RZ ;  /* 0x0000002326237224 */ /* 0x000fe200078e02ff */
[----:B------:R-:W-:Y:S01]  /*63e0*/  I2IP.S8.S32.SAT R5, R21, R20, R5 ;  /* 0x0000001415057239 */ /* 0x000fe20000001405 */
[-C--:B------:R-:W-:Y:S01]  /*63f0*/  IMAD R30, R7, R39.reuse, R30 ;  /* 0x00000027071e7224 */ /* 0x080fe200078e021e */
[----:B------:R-:W-:Y:S01]  /*6400*/  I2IP.S8.S32.SAT R6, R25, R24, R6 ;  /* 0x0000001819067239 */ /* 0x000fe20000001406 */
[----:B------:R-:W-:Y:S05]  /*6410*/  IMAD R35, R47, R39, R35 ;  /* 0x000000272f237224 */ /* 0x000fea00078e0223 */
[----:B------:R-:W-:Y:S04]  /*6420*/  I2IP.S8.S32.SAT R7, R35, R30, RZ ;  /* 0x0000001e23077239 */ /* 0x000fe800000014ff */
[----:B------:R-:W-:Y:S05]  /*6430*/  I2IP.S8.S32.SAT R7, R29, R28, R7 ;  /* 0x0000001c1d077239 */ /* 0x000fea0000001407 */
[----:B------:R1:W-:Y:S01]  /*6440*/  STS.128 [R78+0x1010], R4 ;  /* 0x001010044e007388 */ /* 0x0003e20000000c00 */
[----:B------:R-:W-:Y:S01]  /*6450*/  @!PT LDS RZ, [RZ] ;  /* 0x00000000fffff984 */ /* 0x000fe20000000800 */
[----:B------:R-:W-:Y:S01]  /*6460*/  @!PT LDS RZ, [RZ] ;  /* 0x00000000fffff984 */ /* 0x000fe20000000800 */
[----:B------:R-:W-:Y:S01]  /*6470*/  @!PT LDS RZ, [RZ] ;  /* 0x00000000fffff984 */ /* 0x000fe20000000800 */
[----:B------:R-:W-:Y:S01]  /*6480*/  @!PT LDS RZ, [RZ] ;  /* 0x00000000fffff984 */ /* 0x000fe20000000800 */
[----:B------:R3:W-:Y:S07]  /*6490*/  MEMBAR.ALL.CTA ;  /* 0x0000000000007992 */ /* 0x0007ee0000008000 */
[----:B---3--:R-:W3:Y:S02]  /*64a0*/  FENCE.VIEW.ASYNC.S ;  /* 0x00000000000073c6 */ /* 0x008ee40000000000 */
[----:B---3--:R-:W-:Y:S06]  /*64b0*/  BAR.SYNC.DEFER_BLOCKING 0x1, 0x80 ;  /* 0x0042000000007b1d */ /* 0x008fec0000010000 */
[----:B------:R-:W-:Y:S05]  /*64c0*/  @P0 BRA `(.L_x_99) ;  /* 0x0000000000300947 */ /* 0x000fea0003800000 */
[----:B------:R-:W-:Y:S02]  /*64d0*/  UIADD3 UR4, UPT, UPT, UR44, 0x1200, URZ ;  /* 0x000012002c047890 */ /* 0x000fe4000fffe0ff */
[----:B------:R-:W-:Y:S02]  /*64e0*/  USHF.L.U32 UR9, UR45, 0x6, URZ ;  /* 0x000000062d097899 */ /* 0x000fe400080006ff */
[----:B------:R-:W-:Y:S02]  /*64f0*/  USHF.L.U32 UR10, UR46, 0x6, URZ ;  /* 0x000000062e0a7899 */ /* 0x000fe400080006ff */
[----:B------:R-:W-:Y:S01]  /*6500*/  MOV R86, UR4 ;  /* 0x0000000400567c02 */ /* 0x000fe20008000f00 */
[----:B------:R-:W-:Y:S01]  /*6510*/  UIADD3 UR4, UP0, UPT, UR62, 0x680, URZ ;  /* 0x000006803e047890 */ /* 0x000fe2000ff1e0ff */
[----:B------:R-:W-:Y:S02]  /*6520*/  UMOV UR11, UR36 ;  /* 0x00000024000b7c82 */ /* 0x000fe40008000000 */
[----:B------:R-:W-:Y:S01]  /*6530*/  R2UR UR8, R86 ;  /* 0x00000000560872ca */ /* 0x000fe200000e0000 */
[----:B------:R-:W-:Y:S11]  /*6540*/  UIADD3.X UR5, UPT, UPT, URZ, UR63, URZ, UP0, !UPT ;  /* 0x0000003fff057290 */ /* 0x000ff600087fe4ff */
[----:B------:R-:W-:Y:S01]  /*6550*/  @!UPT UIADD3 URZ, UPT, UPT, URZ, URZ, URZ ;  /* 0x000000fffffff290 */ /* 0x000fe2000fffe0ff */
[----:B------:R3:W-:Y:S01]  /*6560*/  UTMASTG.3D [UR8], [UR4] ;  /* 0x00000008040073b5 */ /* 0x0007e20008010000 */
[----:B------:R0:W-:Y:S01]  /*6570*/  UTMACMDFLUSH ;  /* 0x00000000000079b7 */ /* 0x0001e20000000000 */
[----:B---3--:R-:W-:Y:S04]  /*6580*/  DEPBAR.LE SB0, 0x0 ;  /* 0x000080000000791a */ /* 0x008fe80000000000 */
.L_x_99:
[----:B------:R-:W-:Y:S05]  /*6590*/  BSYNC.RECONVERGENT B0 ;  /* 0x0000000000007941 */ /* 0x000fea0003800200 */
.L_x_98:
[----:B------:R-:W-:Y:S01]  /*65a0*/  BAR.SYNC.DEFER_BLOCKING 0x1, 0x80 ;  /* 0x0042000000007b1d */ /* 0x000fe20000010000 */
[----:B------:R-:W-:Y:S01]  /*65b0*/  ISETP.NE.AND P0, PT, R82, 0x2, PT ;  /* 0x000000025200780c */ /* 0x000fe20003f05270 */
[----:B------:R-:W-:Y:S01]  /*65c0*/  UISETP.NE.AND UP0, UPT, UR47, URZ, UPT ;  /* 0x000000ff2f00728c */ /* 0x000fe2000bf05270 */
[----:B------:R-:W-:Y:S01]  /*65d0*/  ISETP.NE.AND P1, PT, R36, 0x4, PT ;  /* 0x000000042400780c */ /* 0x000fe20003f25270 */
[----:B------:R-:W-:Y:S01]  /*65e0*/  UIADD3 UR45, UPT, UPT, UR37, UR57, URZ ;  /* 0x00000039252d7290 */ /* 0x000fe2000fffe0ff */
[----:B------:R-:W-:Y:S01]  /*65f0*/  SEL R2, RZ, 0x1, P0 ;  /* 0x00000001ff027807 */ /* 0x000fe20000000000 */
[----:B------:R-:W-:Y:S01]  /*6600*/  UIADD3 UR46, UPT, UPT, UR38, UR60, URZ ;  /* 0x0000003c262e7290 */ /* 0x000fe2000fffe0ff */
[----:B------:R-:W-:Y:S02]  /*6610*/  SEL R0, RZ, 0x1, P1 ;  /* 0x00000001ff007807 */ /* 0x000fe40000800000 */
[----:B------:R-:W-:Y:S02]  /*6620*/  LOP3.LUT R84, R84, R2, RZ, 0x3c, !PT ;  /* 0x0000000254547212 */ /* 0x000fe400078e3cff */
[----:B------:R-:W-:Y:S02]  /*6630*/  LOP3.LUT R85, R85, R0, RZ, 0x3c, !PT ;  /* 0x0000000055557212 */ /* 0x000fe400078e3cff */
[----:B------:R-:W-:Y:S02]  /*6640*/  SEL R82, R82, RZ, P0 ;  /* 0x000000ff52527207 */ /* 0x000fe40000000000 */
[----:B------:R-:W-:Y:S01]  /*6650*/  SEL R36, R36, RZ, P1 ;  /* 0x000000ff24247207 */ /* 0x000fe20000800000 */
[----:B------:R-:W-:Y:S01]  /*6660*/  UMOV UR36, UR51 ;  /* 0x0000003300247c82 */ /* 0x000fe20008000000 */
[----:B------:R-:W-:Y:S05]  /*6670*/  BRA.U UP0, `(.L_x_100) ;  /* 0xffffffe500107547 */ /* 0x000fea000b83ffff */
[----:B------:R-:W-:Y:S05]  /*6680*/  EXIT ;  /* 0x000000000000794d */ /* 0x000fea0003800000 */
.L_x_24:
[----:B--2---:R2:W3:Y:S02]  /*6690*/  SYNCS.PHASECHK.TRANS64.TRYWAIT P0, [R0+URZ+0xc0], R2 ;  /* 0x0000c002000075a7 */ /* 0x0044e400080011ff */
[----:B---3--:R-:W-:Y:S05]  /*66a0*/  @!P0 NANOSLEEP.SYNCS 0x989680 ;  /* 0x009896800000895d */ /* 0x008fea0003900000 */
[----:B------:R-:W3:Y:S02]  /*66b0*/  @!P0 SYNCS.PHASECHK.TRANS64 P0, [R0+URZ+0xc0], R2 ;  /* 0x0000c002000085a7 */ /* 0x000ee400080010ff */
[----:B---3--:R-:W-:Y:S05]  /*66c0*/  @!P0 BRA `(.L_x_24) ;  /* 0xfffffffc00f08947 */ /* 0x008fea000383ffff */
[----:B------:R-:W-:Y:S05]  /*66d0*/  BRA `(.L_x_101) ;  /* 0xffffffb000487947 */ /* 0x000fea000383ffff */
.L_x_27:
[----:B-1----:R-:W-:-:S07]  /*66e0*/  MOV R0, UR33 ;  /* 0x0000002100007c02 */ /* 0x002fce0008000f00 */
.L_x_102:
[----:B-1----:R1:W2:Y:S02]  /*66f0*/  SYNCS.PHASECHK.TRANS64.TRYWAIT P0, [R0+URZ+0x18], R3 ;  /* 0x00001803000075a7 */ /* 0x0022a400080011ff */
[----:B--2---:R-:W-:Y:S05]  /*6700*/  @!P0 NANOSLEEP.SYNCS 0x989680 ;  /* 0x009896800000895d */ /* 0x004fea0003900000 */
[----:B------:R-:W2:Y:S02]  /*6710*/  @!P0 SYNCS.PHASECHK.TRANS64 P0, [R0+URZ+0x18], R3 ;  /* 0x00001803000085a7 */ /* 0x000ea400080010ff */
[----:B--2---:R-:W-:Y:S05]  /*6720*/  @!P0 BRA `(.L_x_102) ;  /* 0xfffffffc00f08947 */ /* 0x004fea000383ffff */
[----:B------:R-:W-:Y:S05]  /*6730*/  BRA `(.L_x_26) ;  /* 0xffffffb000907947 */ /* 0x000fea000383ffff */
.L_x_34:
[----:B-1----:R-:W-:-:S07]  /*6740*/  MOV R0, UR17 ;  /* 0x0000001100007c02 */ /* 0x002fce0008000f00 */
.L_x_103:
[----:B-1----:R1:W2:Y:S02]  /*6750*/  SYNCS.PHASECHK.TRANS64.TRYWAIT P0, [R0+URZ+0x18], R3 ;  /* 0x00001803000075a7 */ /* 0x0022a400080011ff */
[----:B--2---:R-:W-:Y:S05]  /*6760*/  @!P0 NANOSLEEP.SYNCS 0x989680 ;  /* 0x009896800000895d */ /* 0x004fea0003900000 */
[----:B------:R-:W2:Y:S02]  /*6770*/  @!P0 SYNCS.PHASECHK.TRANS64 P0, [R0+URZ+0x18], R3 ;  /* 0x00001803000085a7 */ /* 0x000ea400080010ff */
[----:B--2---:R-:W-:Y:S05]  /*6780*/  @!P0 BRA `(.L_x_103) ;  /* 0xfffffffc00f08947 */ /* 0x004fea000383ffff */
[----:B------:R-:W-:Y:S05]  /*6790*/  BRA `(.L_x_33) ;  /* 0xffffffb4004c7947 */ /* 0x000fea000383ffff */
.L_x_39:
[----:B-1----:R1:W2:Y:S02]  /*67a0*/  SYNCS.PHASECHK.TRANS64.TRYWAIT P0, [R3+URZ+0x50], R0 ;  /* 0x00005000030075a7 */ /* 0x0022a400080011ff */
[----:B--2---:R-:W-:Y:S05]  /*67b0*/  @!P0 NANOSLEEP.SYNCS 0x989680 ;  /* 0x009896800000895d */ /* 0x004fea0003900000 */
[----:B------:R-:W2:Y:S02]  /*67c0*/  @!P0 SYNCS.PHASECHK.TRANS64 P0, [R3+URZ+0x50], R0 ;  /* 0x00005000030085a7 */ /* 0x000ea400080010ff */
[----:B--2---:R-:W-:Y:S05]  /*67d0*/  @!P0 BRA `(.L_x_39) ;  /* 0xfffffffc00f08947 */ /* 0x004fea000383ffff */
[----:B------:R-:W-:Y:S05]  /*67e0*/  BRA `(.L_x_104) ;  /* 0xffffffb400f07947 */ /* 0x000fea000383ffff */
.L_x_43:
[----:B------:R-:W-:-:S07]  /*67f0*/  MOV R0, UR4 ;  /* 0x0000000400007c02 */ /* 0x000fce0008000f00 */
.L_x_105:
[----:B-1----:R1:W2:Y:S02]  /*6800*/  SYNCS.PHASECHK.TRANS64.TRYWAIT P0, [R0+URZ], R2 ;  /* 0x00000002000075a7 */ /* 0x0022a400080011ff */
[----:B--2---:R-:W-:Y:S05]  /*6810*/  @!P0 NANOSLEEP.SYNCS 0x989680 ;  /* 0x009896800000895d */ /* 0x004fea0003900000 */
[----:B------:R-:W2:Y:S02]  /*6820*/  @!P0 SYNCS.PHASECHK.TRANS64 P0, [R0+URZ], R2 ;  /* 0x00000002000085a7 */ /* 0x000ea400080010ff */
[----:B--2---:R-:W-:Y:S05]  /*6830*/  @!P0 BRA `(.L_x_105) ;  /* 0xfffffffc00f08947 */ /* 0x004fea000383ffff */
[----:B------:R-:W-:Y:S05]  /*6840*/  BRA `(.L_x_106) ;  /* 0xffffffbc00947947 */ /* 0x000fea000383ffff */
.L_x_44:
[----:B------:R-:W-:-:S07]  /*6850*/  MOV R0, UR5 ;  /* 0x0000000500007c02 */ /* 0x000fce0008000f00 */
.L_x_107:
[----:B-1----:R1:W2:Y:S02]  /*6860*/  SYNCS.PHASECHK.TRANS64.TRYWAIT P0, [R0+URZ], R2 ;  /* 0x00000002000075a7 */ /* 0x0022a400080011ff */
[----:B--2---:R-:W-:Y:S05]  /*6870*/  @!P0 NANOSLEEP.SYNCS 0x989680 ;  /* 0x009896800000895d */ /* 0x004fea0003900000 */
[----:B------:R-:W2:Y:S02]  /*6880*/  @!P0 SYNCS.PHASECHK.TRANS64 P0, [R0+URZ], R2 ;  /* 0x00000002000085a7 */ /* 0x000ea400080010ff */
[----:B--2---:R-:W-:Y:S05]  /*6890*/  @!P0 BRA `(.L_x_107) ;  /* 0xfffffffc00f08947 */ /* 0x004fea000383ffff */
[----:B------:R-:W-:Y:S05]  /*68a0*/  BRA `(.L_x_108) ;  /* 0xffffffbc00a07947 */ /* 0x000fea000383ffff */
.L_x_47:
[----:B-1----:R1:W2:Y:S02]  /*68b0*/  SYNCS.PHASECHK.TRANS64.TRYWAIT P0, [R2+URZ+0xb0], R4 ;  /* 0x0000b004020075a7 */ /* 0x0022a400080011ff */
[----:B--2---:R-:W-:Y:S05]  /*68c0*/  @!P0 NANOSLEEP.SYNCS 0x989680 ;  /* 0x009896800000895d */ /* 0x004fea0003900000 */
[----:B------:R-:W2:Y:S02]  /*68d0*/  @!P0 SYNCS.PHASECHK.TRANS64 P0, [R2+URZ+0xb0], R4 ;  /* 0x0000b004020085a7 */ /* 0x000ea400080010ff */
[----:B--2---:R-:W-:Y:S05]  /*68e0*/  @!P0 BRA `(.L_x_47) ;  /* 0xfffffffc00f08947 */ /* 0x004fea000383ffff */
[----:B------:R-:W-:Y:S05]  /*68f0*/  BRA `(.L_x_109) ;  /* 0xffffffbc00fc7947 */ /* 0x000fea000383ffff */
.L_x_48:
[----:B------:R-:W-:-:S07]  /*6900*/  MOV R2, UR4 ;  /* 0x0000000400027c02 */ /* 0x000fce0008000f00 */
.L_x_110:
[----:B-1----:R1:W2:Y:S02]  /*6910*/  SYNCS.PHASECHK.TRANS64.TRYWAIT P0, [R2+URZ+0x60], R5 ;  /* 0x00006005020075a7 */ /* 0x0022a400080011ff */
[----:B--2---:R-:W-:Y:S05]  /*6920*/  @!P0 NANOSLEEP.SYNCS 0x989680 ;  /* 0x009896800000895d */ /* 0x004fea0003900000 */
[----:B------:R-:W2:Y:S02]  /*6930*/  @!P0 SYNCS.PHASECHK.TRANS64 P0, [R2+URZ+0x60], R5 ;  /* 0x00006005020085a7 */ /* 0x000ea400080010ff */
[----:B--2---:R-:W-:Y:S05]  /*6940*/  @!P0 BRA `(.L_x_110) ;  /* 0xfffffffc00f08947 */ /* 0x004fea000383ffff */
[----:B------:R-:W-:Y:S05]  /*6950*/  BRA `(.L_x_111) ;  /* 0xffffffc0000c7947 */ /* 0x000fea000383ffff */
.L_x_49:
[----:B-1----:R1:W2:Y:S02]  /*6960*/  SYNCS.PHASECHK.TRANS64.TRYWAIT P1, [R2+URZ+0x50], R4 ;  /* 0x00005004020075a7 */ /* 0x0022a400080211ff */
[----:B--2---:R-:W-:Y:S05]  /*6970*/  @!P1 NANOSLEEP.SYNCS 0x989680 ;  /* 0x009896800000995d */ /* 0x004fea0003900000 */
[----:B------:R-:W2:Y:S02]  /*6980*/  @!P1 SYNCS.PHASECHK.TRANS64 P1, [R2+URZ+0x50], R4 ;  /* 0x00005004020095a7 */ /* 0x000ea400080210ff */
[----:B--2---:R-:W-:Y:S05]  /*6990*/  @!P1 BRA `(.L_x_49) ;  /* 0xfffffffc00f09947 */ /* 0x004fea000383ffff */
[----:B------:R-:W-:Y:S05]  /*69a0*/  BRA `(.L_x_112) ;  /* 0xffffffc0003c7947 */ /* 0x000fea000383ffff */
.L_x_52:
[----:B------:R-:W-:-:S07]  /*69b0*/  MOV R0, UR4 ;  /* 0x0000000400007c02 */ /* 0x000fce0008000f00 */
.L_x_113:
[----:B-1----:R1:W2:Y:S02]  /*69c0*/  SYNCS.PHASECHK.TRANS64.TRYWAIT P0, [R0+URZ+0x60], R2 ;  /* 0x00006002000075a7 */ /* 0x0022a400080011ff */
[----:B--2---:R-:W-:Y:S05]  /*69d0*/  @!P0 NANOSLEEP.SYNCS 0x989680 ;  /* 0x009896800000895d */ /* 0x004fea0003900000 */
[----:B------:R-:W2:Y:S02]  /*69e0*/  @!P0 SYNCS.PHASECHK.TRANS64 P0, [R0+URZ+0x60], R2 ;  /* 0x00006002000085a7 */ /* 0x000ea400080010ff */
[----:B--2---:R-:W-:Y:S05]  /*69f0*/  @!P0 BRA `(.L_x_113) ;  /* 0xfffffffc00f08947 */ /* 0x004fea000383ffff */
[----:B------:R-:W-:Y:S05]  /*6a00*/  BRA `(.L_x_51) ;  /* 0xffffffc000907947 */ /* 0x000fea000383ffff */
.L_x_59:
[----:B-1----:R1:W2:Y:S02]  /*6a10*/  SYNCS.PHASECHK.TRANS64.TRYWAIT P1, [R0+URZ+0x50], R2 ;  /* 0x00005002000075a7 */ /* 0x0022a400080211ff */
[----:B--2---:R-:W-:Y:S05]  /*6a20*/  @!P1 NANOSLEEP.SYNCS 0x989680 ;  /* 0x009896800000995d */ /* 0x004fea0003900000 */
[----:B------:R-:W2:Y:S02]  /*6a30*/  @!P1 SYNCS.PHASECHK.TRANS64 P1, [R0+URZ+0x50], R2 ;  /* 0x00005002000095a7 */ /* 0x000ea400080210ff */
[----:B--2---:R-:W-:Y:S05]  /*6a40*/  @!P1 BRA `(.L_x_59) ;  /* 0xfffffffc00f09947 */ /* 0x004fea000383ffff */
[----:B------:R-:W-:Y:S05]  /*6a50*/  BRA `(.L_x_114) ;  /* 0xffffffc400f47947 */ /* 0x000fea000383ffff */
.L_x_60:
[----:B------:R-:W-:-:S07]  /*6a60*/  MOV R2, UR23 ;  /* 0x0000001700027c02 */ /* 0x000fce0008000f00 */
.L_x_115:
[----:B-1----:R1:W2:Y:S02]  /*6a70*/  SYNCS.PHASECHK.TRANS64.TRYWAIT P0, [R2+URZ+0x90], R0 ;  /* 0x00009000020075a7 */ /* 0x0022a400080011ff */
[----:B--2---:R-:W-:Y:S05]  /*6a80*/  @!P0 NANOSLEEP.SYNCS 0x989680 ;  /* 0x009896800000895d */ /* 0x004fea0003900000 */
[----:B------:R-:W2:Y:S02]  /*6a90*/  @!P0 SYNCS.PHASECHK.TRANS64 P0, [R2+URZ+0x90], R0 ;  /* 0x00009000020085a7 */ /* 0x000ea400080010ff */
[----:B--2---:R-:W-:Y:S05]  /*6aa0*/  @!P0 BRA `(.L_x_115) ;  /* 0xfffffffc00f08947 */ /* 0x004fea000383ffff */
[----:B------:R-:W-:Y:S05]  /*6ab0*/  BRA `(.L_x_116) ;  /* 0xffffffc800447947 */ /* 0x000fea000383ffff */
.L_x_63:
[----:B------:R-:W-:Y:S07]  /*6ac0*/  MOV R0, UR5 ;  /* 0x0000000500007c02 */ /* 0x000fee0008000f00 */
.L_x_117:
[----:B-1----:R1:W2:Y:S02]  /*6ad0*/  SYNCS.PHASECHK.TRANS64.TRYWAIT P0, [R0+URZ], R2 ;  /* 0x00000002000075a7 */ /* 0x0022a400080011ff */
[----:B--2---:R-:W-:Y:S05]  /*6ae0*/  @!P0 NANOSLEEP.SYNCS 0x989680 ;  /* 0x009896800000895d */ /* 0x004fea0003900000 */
[----:B------:R-:W2:Y:S02]  /*6af0*/  @!P0 SYNCS.PHASECHK.TRANS64 P0, [R0+URZ], R2 ;  /* 0x00000002000085a7 */ /* 0x000ea400080010ff */
[----:B--2---:R-:W-:Y:S05]  /*6b00*/  @!P0 BRA `(.L_x_117) ;  /* 0xfffffffc00f08947 */ /* 0x004fea000383ffff */
[----:B------:R-:W-:Y:S05]  /*6b10*/  BRA `(.L_x_62) ;  /* 0xffffffc800607947 */ /* 0x000fea000383ffff */
.L_x_66:
[----:B------:R-:W-:-:S07]  /*6b20*/  MOV R0, UR4 ;  /* 0x0000000400007c02 */ /* 0x000fce0008000f00 */
.L_x_118:
[----:B--2---:R2:W4:Y:S02]  /*6b30*/  SYNCS.PHASECHK.TRANS64.TRYWAIT P0, [R0+URZ], R2 ;  /* 0x00000002000075a7 */ /* 0x00452400080011ff */
[----:B----4-:R-:W-:Y:S05]  /*6b40*/  @!P0 NANOSLEEP.SYNCS 0x989680 ;  /* 0x009896800000895d */ /* 0x010fea0003900000 */
[----:B------:R-:W4:Y:S02]  /*6b50*/  @!P0 SYNCS.PHASECHK.TRANS64 P0, [R0+URZ], R2 ;  /* 0x00000002000085a7 */ /* 0x000f2400080010ff */
[----:B----4-:R-:W-:Y:S05]  /*6b60*/  @!P0 BRA `(.L_x_118) ;  /* 0xfffffffc00f08947 */ /* 0x010fea000383ffff */
[----:B------:R-:W-:Y:S05]  /*6b70*/  BRA `(.L_x_119) ;  /* 0xffffffcc00147947 */ /* 0x000fea000383ffff */
.L_x_67:
[----:B------:R-:W-:-:S07]  /*6b80*/  MOV R0, UR5 ;  /* 0x0000000500007c02 */ /* 0x000fce0008000f00 */
.L_x_120:
[----:B-1----:R1:W2:Y:S02]  /*6b90*/  SYNCS.PHASECHK.TRANS64.TRYWAIT P0, [R0+URZ], R3 ;  /* 0x00000003000075a7 */ /* 0x0022a400080011ff */
[----:B--2---:R-:W-:Y:S05]  /*6ba0*/  @!P0 NANOSLEEP.SYNCS 0x989680 ;  /* 0x009896800000895d */ /* 0x004fea0003900000 */
[----:B------:R-:W2:Y:S02]  /*6bb0*/  @!P0 SYNCS.PHASECHK.TRANS64 P0, [R0+URZ], R3 ;  /* 0x00000003000085a7 */ /* 0x000ea400080010ff */
[----:B--2---:R-:W-:Y:S05]  /*6bc0*/  @!P0 BRA `(.L_x_120) ;  /* 0xfffffffc00f08947 */ /* 0x004fea000383ffff */
[----:B------:R-:W-:Y:S05]  /*6bd0*/  BRA `(.L_x_121) ;  /* 0xffffffcc00207947 */ /* 0x000fea000383ffff */
.L_x_68:
[----:B------:R-:W-:-:S07]  /*6be0*/  MOV R0, UR5 ;  /* 0x0000000500007c02 */ /* 0x000fce0008000f00 */
.L_x_122:
[----:B-1----:R1:W2:Y:S02]  /*6bf0*/  SYNCS.PHASECHK.TRANS64.TRYWAIT P0, [R0+URZ], R3 ;  /* 0x00000003000075a7 */ /* 0x0022a400080011ff */
[----:B--2---:R-:W-:Y:S05]  /*6c00*/  @!P0 NANOSLEEP.SYNCS 0x989680 ;  /* 0x009896800000895d */ /* 0x004fea0003900000 */
[----:B------:R-:W2:Y:S02]  /*6c10*/  @!P0 SYNCS.PHASECHK.TRANS64 P0, [R0+URZ], R3 ;  /* 0x00000003000085a7 */ /* 0x000ea400080010ff */
[----:B--2---:R-:W-:Y:S05]  /*6c20*/  @!P0 BRA `(.L_x_122) ;  /* 0xfffffffc00f08947 */ /* 0x004fea000383ffff */
[----:B------:R-:W-:Y:S05]  /*6c30*/  BRA `(.L_x_123) ;  /* 0xffffffcc002c7947 */ /* 0x000fea000383ffff */
.L_x_69:
[----:B-1----:R-:W-:-:S07]  /*6c40*/  MOV R0, UR4 ;  /* 0x0000000400007c02 */ /* 0x002fce0008000f00 */
.L_x_124:
[----:B-1----:R1:W2:Y:S02]  /*6c50*/  SYNCS.PHASECHK.TRANS64.TRYWAIT P0, [R0+URZ], R2 ;  /* 0x00000002000075a7 */ /* 0x0022a400080011ff */
[----:B--2---:R-:W-:Y:S05]  /*6c60*/  @!P0 NANOSLEEP.SYNCS 0x989680 ;  /* 0x009896800000895d */ /* 0x004fea0003900000 */
[----:B------:R-:W2:Y:S02]  /*6c70*/  @!P0 SYNCS.PHASECHK.TRANS64 P0, [R0+URZ], R2 ;  /* 0x00000002000085a7 */ /* 0x000ea400080010ff */
[----:B--2---:R-:W-:Y:S05]  /*6c80*/  @!P0 BRA `(.L_x_124) ;  /* 0xfffffffc00f08947 */ /* 0x004fea000383ffff */
[----:B------:R-:W-:Y:S05]  /*6c90*/  BRA `(.L_x_125) ;  /* 0xffffffcc00387947 */ /* 0x000fea000383ffff */
.L_x_74:
[----:B--2---:R2:W3:Y:S02]  /*6ca0*/  SYNCS.PHASECHK.TRANS64.TRYWAIT P0, [R7+URZ+0x50], R0 ;  /* 0x00005000070075a7 */ /* 0x0044e400080011ff */
[----:B---3--:R-:W-:Y:S05]  /*6cb0*/  @!P0 NANOSLEEP.SYNCS 0x989680 ;  /* 0x009896800000895d */ /* 0x008fea0003900000 */
[----:B------:R-:W3:Y:S02]  /*6cc0*/  @!P0 SYNCS.PHASECHK.TRANS64 P0, [R7+URZ+0x50], R0 ;  /* 0x00005000070085a7 */ /* 0x000ee400080010ff */
[----:B---3--:R-:W-:Y:S05]  /*6cd0*/  @!P0 BRA `(.L_x_74) ;  /* 0xfffffffc00f08947 */ /* 0x008fea000383ffff */
[----:B------:R-:W-:Y:S05]  /*6ce0*/  BRA `(.L_x_126) ;  /* 0xffffffd0004c7947 */ /* 0x000fea000383ffff */
.L_x_77:
[----:B-1----:R-:W-:Y:S07]  /*6cf0*/  MOV R0, UR17 ;  /* 0x0000001100007c02 */ /* 0x002fee0008000f00 */
.L_x_127:
[----:B-1----:R1:W2:Y:S02]  /*6d00*/  SYNCS.PHASECHK.TRANS64.TRYWAIT P2, [R0+URZ+0x48], R7 ;  /* 0x00004807000075a7 */ /* 0x0022a400080411ff */
[----:B--2---:R-:W-:Y:S05]  /*6d10*/  @!P2 NANOSLEEP.SYNCS 0x989680 ;  /* 0x009896800000a95d */ /* 0x004fea0003900000 */
[----:B------:R-:W2:Y:S02]  /*6d20*/  @!P2 SYNCS.PHASECHK.TRANS64 P2, [R0+URZ+0x48], R7 ;  /* 0x000048070000a5a7 */ /* 0x000ea400080410ff */
[----:B--2---:R-:W-:Y:S05]  /*6d30*/  @!P2 BRA `(.L_x_127) ;  /* 0xfffffffc00f0a947 */ /* 0x004fea000383ffff */
[----:B------:R-:W-:Y:S05]  /*6d40*/  BRA `(.L_x_76) ;  /* 0xffffffd400ac7947 */ /* 0x000fea000383ffff */
.L_x_80:
[----:B-1----:R-:W-:Y:S07]  /*6d50*/  MOV R0, UR17 ;  /* 0x0000001100007c02 */ /* 0x002fee0008000f00 */
.L_x_128:
[----:B-1----:R1:W2:Y:S02]  /*6d60*/  SYNCS.PHASECHK.TRANS64.TRYWAIT P0, [R0+URZ+0x38], R6 ;  /* 0x00003806000075a7 */ /* 0x0022a400080011ff */
[----:B--2---:R-:W-:Y:S05]  /*6d70*/  @!P0 NANOSLEEP.SYNCS 0x989680 ;  /* 0x009896800000895d */ /* 0x004fea0003900000 */
[----:B------:R-:W2:Y:S02]  /*6d80*/  @!P0 SYNCS.PHASECHK.TRANS64 P0, [R0+URZ+0x38], R6 ;  /* 0x00003806000085a7 */ /* 0x000ea400080010ff */
[----:B--2---:R-:W-:Y:S05]  /*6d90*/  @!P0 BRA `(.L_x_128) ;  /* 0xfffffffc00f08947 */ /* 0x004fea000383ffff */
[----:B------:R-:W-:Y:S05]  /*6da0*/  BRA `(.L_x_129) ;  /* 0xffffffd400fc7947 */ /* 0x000fea000383ffff */
.L_x_83:
[----:B---3--:R3:W1:Y:S02]  /*6db0*/  SYNCS.PHASECHK.TRANS64.TRYWAIT P0, [R3+URZ+0x50], R0 ;  /* 0x00005000030075a7 */ /* 0x00866400080011ff */
[----:B-1----:R-:W-:Y:S05]  /*6dc0*/  @!P0 NANOSLEEP.SYNCS 0x989680 ;  /* 0x009896800000895d */ /* 0x002fea0003900000 */
[----:B------:R-:W1:Y:S02]  /*6dd0*/  @!P0 SYNCS.PHASECHK.TRANS64 P0, [R3+URZ+0x50], R0 ;  /* 0x00005000030085a7 */ /* 0x000e6400080010ff */
[----:B-1----:R-:W-:Y:S05]  /*6de0*/  @!P0 BRA `(.L_x_83) ;  /* 0xfffffffc00f08947 */ /* 0x002fea000383ffff */
[----:B------:R-:W-:Y:S05]  /*6df0*/  BRA `(.L_x_130) ;  /* 0xffffffdc00447947 */ /* 0x000fea000383ffff */
.L_x_94:
[----:B-1----:R-:W-:Y:S04]  /*6e00*/  MOV R0, UR44 ;  /* 0x0000002c00007c02 */ /* 0x002fe80008000f00 */
[----:B------:R1:W2:Y:S03]  /*6e10*/  SYNCS.PHASECHK.TRANS64.TRYWAIT P1, [R0+URZ+0x30], R4 ;  /* 0x00003004000075a7 */ /* 0x0002a600080211ff */
[----:B--2---:R-:W-:Y:S05]  /*6e20*/  @!P1 NANOSLEEP.SYNCS 0x989680 ;  /* 0x009896800000995d */ /* 0x004fea0003900000 */
[----:B------:R-:W2:Y:S02]  /*6e30*/  @!P1 SYNCS.PHASECHK.TRANS64 P1, [R0+URZ+0x30], R4 ;  /* 0x00003004000095a7 */ /* 0x000ea400080210ff */
[----:B--2---:R-:W-:Y:S05]  /*6e40*/  @!P1 BRA `(.L_x_94) ;  /* 0xfffffffc00ec9947 */ /* 0x004fea000383ffff */
[----:B------:R-:W-:Y:S05]  /*6e50*/  BRA `(.L_x_93) ;  /* 0xffffffe800947947 */ /* 0x000fea000383ffff */
.L_x_96:
[----:B------:R1:W1:Y:S02]  /*6e60*/  SYNCS.PHASECHK.TRANS64.TRYWAIT P1, [R16+URZ+0x70], R3 ;  /* 0x00007003100075a7 */ /* 0x00026400080211ff */
[----:B-1----:R-:W-:Y:S05]  /*6e70*/  @!P1 NANOSLEEP.SYNCS 0x989680 ;  /* 0x009896800000995d */ /* 0x002fea0003900000 */
[----:B------:R-:W1:Y:S02]  /*6e80*/  @!P1 SYNCS.PHASECHK.TRANS64 P1, [R16+URZ+0x70], R3 ;  /* 0x00007003100095a7 */ /* 0x000e6400080210ff */
[----:B-1----:R-:W-:Y:S05]  /*6e90*/  @!P1 BRA `(.L_x_96) ;  /* 0xfffffffc00f09947 */ /* 0x002fea000383ffff */
[----:B------:R-:W-:Y:S05]  /*6ea0*/  BRA `(.L_x_95) ;  /* 0xffffffe800d07947 */ /* 0x000fea000383ffff */
        .weak           $__internal_0_$__cuda_sm10x_tcgen05_guardrail_trap_col_being_dealloced_not_returned_by_alloc
        .type           $__internal_0_$__cuda_sm10x_tcgen05_guardrail_trap_col_being_dealloced_not_returned_by_alloc,@function
        .size           $__internal_0_$__cuda_sm10x_tcgen05_guardrail_trap_col_being_dealloced_not_returned_by_alloc,($__internal_1_$__cuda_sm10x_tcgen05_guardrail_trap_phase_invalid_during_alloc - $__internal_0_$__cuda_sm10x_tcgen05_guardrail_trap_col_being_dealloced_not_returned_by_alloc)
$__internal_0_$__cuda_sm10x_tcgen05_guardrail_trap_col_being_dealloced_not_returned_by_alloc:
[----:B------:R-:W-:Y:S05]  /*6eb0*/  BPT.TRAP 0x1 ;  /* 0x000000040000795c */ /* 0x000fea0000300000 */
[----:B------:R-:W-:-:S04]  /*6ec0*/  HFMA2 R3, -RZ, RZ, 0, 0 ;  /* 0x00000000ff037431 */ /* 0x000fc800000001ff */
[----:B------:R-:W-:Y:S05]  /*6ed0*/  RET.REL.NODEC R2 `(_ZN7cutlass13device_kernelINS_4gemm6kernel13GemmUniversalIN4cute5tupleIJiiiiEEENS1_10collective13CollectiveMmaINS1_35MainloopSm100TmaUmmaWarpSpecializedILi3ELi2ELi4ENS5_IJNS4_1CILi1EEENSA_ILi2EEESB_EEEEENS5_IJNSA_ILi64EEESF_SF_EEEaNS5_IJlSB_lEEEaSH_NS4_8TiledMMAINS4_8MMA_AtomIJNS4_15SM100_MMA_S8_SSIaaiLi64ELi64ELNS4_4UMMA5MajorE0ELSM_0ELNSL_8SaturateE0EEEEEENS4_6LayoutINS5_IJSB_SB_SB_EEENS5_IJNSA_ILi0EEESS_SS_EEEEENS5_IJNS4_10UnderscoreESV_SV_EEEEENS4_23SM90_TMA_LOAD_MULTICASTENS4_14ComposedLayoutINS4_7SwizzleILi2ELi4ELi3EEENS4_18smem_ptr_flag_bitsILi8EEENSQ_INS5_IJNSA_ILi8EEESF_EEENS5_IJSF_SB_EEEEEEEvNS4_8identityENS4_13SM90_TMA_LOADES18_vS19_EENS_8epilogue10collective18CollectiveEpilogueINS1C_23Sm100TmaWarpSpecializedILi1ELi1ELi32ELb0ELb0EEEJSG_NS5_IJNSQ_ISF_SB_EES1H_EEEaSH_aSH_NS1C_6fusion15FusionCallbacksIS1G_NS1J_17LinearCombinationIaiaiLNS_15FloatRoundStyleE2EEESG_S1I_JEEENS4_5SM1004TMEM4LOAD26SM100_TMEM_LOAD_16dp32b32xES1A_S18_NS4_39AutoVectorizingCopyWithAssumedAlignmentILi128EEENS4_14SM90_TMA_STOREES18_S1U_S1U_EEEvvEEEEvNT_6ParamsE) ;  /* 0xffffff9002487950 */ /* 0x000fea0003c3ffff */
        .weak           $__internal_1_$__cuda_sm10x_tcgen05_guardrail_trap_phase_invalid_during_alloc
        .type           $__internal_1_$__cuda_sm10x_tcgen05_guardrail_trap_phase_invalid_during_alloc,@function
        .size           $__internal_1_$__cuda_sm10x_tcgen05_guardrail_trap_phase_invalid_during_alloc,($__internal_2_$__cuda_sm10x_tcgen05_guardrail_trap_unallocated_columns_being_dealloced - $__internal_1_$__cuda_sm10x_tcgen05_guardrail_trap_phase_invalid_during_alloc)
$__internal_1_$__cuda_sm10x_tcgen05_guardrail_trap_phase_invalid_during_alloc:
[----:B------:R-:W-:Y:S05]  /*6ee0*/  BPT.TRAP 0x1 ;  /* 0x000000040000795c */ /* 0x000fea0000300000 */
[----:B------:R-:W-:-:S04]  /*6ef0*/  MOV R5, 0x0 ;  /* 0x0000000000057802 */ /* 0x000fc80000000f00 */
[----:B------:R-:W-:Y:S05]  /*6f00*/  RET.REL.NODEC R4 `(_ZN7cutlass13device_kernelINS_4gemm6kernel13GemmUniversalIN4cute5tupleIJiiiiEEENS1_10collective13CollectiveMmaINS1_35MainloopSm100TmaUmmaWarpSpecializedILi3ELi2ELi4ENS5_IJNS4_1CILi1EEENSA_ILi2EEESB_EEEEENS5_IJNSA_ILi64EEESF_SF_EEEaNS5_IJlSB_lEEEaSH_NS4_8TiledMMAINS4_8MMA_AtomIJNS4_15SM100_MMA_S8_SSIaaiLi64ELi64ELNS4_4UMMA5MajorE0ELSM_0ELNSL_8SaturateE0EEEEEENS4_6LayoutINS5_IJSB_SB_SB_EEENS5_IJNSA_ILi0EEESS_SS_EEEEENS5_IJNS4_10UnderscoreESV_SV_EEEEENS4_23SM90_TMA_LOAD_MULTICASTENS4_14ComposedLayoutINS4_7SwizzleILi2ELi4ELi3EEENS4_18smem_ptr_flag_bitsILi8EEENSQ_INS5_IJNSA_ILi8EEESF_EEENS5_IJSF_SB_EEEEEEEvNS4_8identityENS4_13SM90_TMA_LOADES18_vS19_EENS_8epilogue10collective18CollectiveEpilogueINS1C_23Sm100TmaWarpSpecializedILi1ELi1ELi32ELb0ELb0EEEJSG_NS5_IJNSQ_ISF_SB_EES1H_EEEaSH_aSH_NS1C_6fusion15FusionCallbacksIS1G_NS1J_17LinearCombinationIaiaiLNS_15FloatRoundStyleE2EEESG_S1I_JEEENS4_5SM1004TMEM4LOAD26SM100_TMEM_LOAD_16dp32b32xES1A_S18_NS4_39AutoVectorizingCopyWithAssumedAlignmentILi128EEENS4_14SM90_TMA_STOREES18_S1U_S1U_EEEvvEEEEvNT_6ParamsE) ;  /* 0xffffff90043c7950 */ /* 0x000fea0003c3ffff */
        .weak           $__internal_2_$__cuda_sm10x_tcgen05_guardrail_trap_unallocated_columns_being_dealloced
        .type           $__internal_2_$__cuda_sm10x_tcgen05_guardrail_trap_unallocated_columns_being_dealloced,@function
        .size           $__internal_2_$__cuda_sm10x_tcgen05_guardrail_trap_unallocated_columns_being_dealloced,(.L_x_132 - $__internal_2_$__cuda_sm10x_tcgen05_guardrail_trap_unallocated_columns_being_dealloced)
$__internal_2_$__cuda_sm10x_tcgen05_guardrail_trap_unallocated_columns_being_dealloced:
[----:B------:R-:W-:Y:S05]  /*6f10*/  BPT.TRAP 0x1 ;  /* 0x000000040000795c */ /* 0x000fea0000300000 */
[----:B------:R-:W-:-:S04]  /*6f20*/  HFMA2 R3, -RZ, RZ, 0, 0 ;  /* 0x00000000ff037431 */ /* 0x000fc800000001ff */
[----:B------:R-:W-:Y:S05]  /*6f30*/  RET.REL.NODEC R2 `(_ZN7cutlass13device_kernelINS_4gemm6kernel13GemmUniversalIN4cute5tupleIJiiiiEEENS1_10collective13CollectiveMmaINS1_35MainloopSm100TmaUmmaWarpSpecializedILi3ELi2ELi4ENS5_IJNS4_1CILi1EEENSA_ILi2EEESB_EEEEENS5_IJNSA_ILi64EEESF_SF_EEEaNS5_IJlSB_lEEEaSH_NS4_8TiledMMAINS4_8MMA_AtomIJNS4_15SM100_MMA_S8_SSIaaiLi64ELi64ELNS4_4UMMA5MajorE0ELSM_0ELNSL_8SaturateE0EEEEEENS4_6LayoutINS5_IJSB_SB_SB_EEENS5_IJNSA_ILi0EEESS_SS_EEEEENS5_IJNS4_10UnderscoreESV_SV_EEEEENS4_23SM90_TMA_LOAD_MULTICASTENS4_14ComposedLayoutINS4_7SwizzleILi2ELi4ELi3EEENS4_18smem_ptr_flag_bitsILi8EEENSQ_INS5_IJNSA_ILi8EEESF_EEENS5_IJSF_SB_EEEEEEEvNS4_8identityENS4_13SM90_TMA_LOADES18_vS19_EENS_8epilogue10collective18CollectiveEpilogueINS1C_23Sm100TmaWarpSpecializedILi1ELi1ELi32ELb0ELb0EEEJSG_NS5_IJNSQ_ISF_SB_EES1H_EEEaSH_aSH_NS1C_6fusion15FusionCallbacksIS1G_NS1J_17LinearCombinationIaiaiLNS_15FloatRoundStyleE2EEESG_S1I_JEEENS4_5SM1004TMEM4LOAD26SM100_TMEM_LOAD_16dp32b32xES1A_S18_NS4_39AutoVectorizingCopyWithAssumedAlignmentILi128EEENS4_14SM90_TMA_STOREES18_S1U_S1U_EEEvvEEEEvNT_6ParamsE) ;  /* 0xffffff9002307950 */ /* 0x000fea0003c3ffff */
.L_x_131:
[----:B------:R-:W-:-:S00]  /*6f40*/  BRA `(.L_x_131) ;  /* 0xfffffffc00fc7947 */ /* 0x000fc0000383ffff */
[----:B------:R-:W-:-:S00]  /*6f50*/  NOP ;  /* 0x0000000000007918 */ /* 0x000fc00000000000 */
        /* <DEDUP_REMOVED lines=10> */
.L_x_132:


//--------------------- .nv.global.init           --------------------------
	.section	.nv.global.init,"aw",@progbits
.nv.global.init:
	.type		$str$27,@object
	.size		$str$27,($str$28 - $str$27)
$str$27:
        /*0000*/ 	.byte	0x28, 0x61, 0x64, 0x64, 0x72, 0x65, 0x73, 0x73, 0x20, 0x26, 0x20, 0x6d, 0x61, 0x73, 0x6b, 0x29
        /*0010*/ 	.byte	0x20, 0x3d, 0x3d, 0x20, 0x30, 0x00
	.type		$str$28,@object
	.size		$str$28,($str$26 - $str$28)
$str$28:
        /*0016*/ 	.byte	0x2f, 0x74, 0x6d, 0x70, 0x2f, 0x63, 0x75, 0x74, 0x6c, 0x61, 0x73, 0x73, 0x5f, 0x73, 0x77, 0x65
        /*0026*/ 	.byte	0x65, 0x70, 0x5f, 0x73, 0x72, 0x63, 0x2f, 0x69, 0x6e, 0x63, 0x6c, 0x75, 0x64, 0x65, 0x2f, 0x63
        /*0036*/ 	.byte	0x75, 0x74, 0x65, 0x2f, 0x70, 0x6f, 0x69, 0x6e, 0x74, 0x65, 0x72, 0x5f, 0x66, 0x6c, 0x61, 0x67
        /*0046*/ 	.byte	0x67, 0x65, 0x64, 0x2e, 0x68, 0x70, 0x70, 0x00
	.type		$str$26,@object
	.size		$str$26,($str$25 - $str$26)
$str$26:
        /*004e*/ 	.byte	0x2f, 0x74, 0x6d, 0x70, 0x2f, 0x63, 0x75, 0x74, 0x6c, 0x61, 0x73, 0x73, 0x5f, 0x73, 0x77, 0x65
        /*005e*/ 	.byte	0x65, 0x70, 0x5f, 0x73, 0x72, 0x63, 0x2f, 0x69, 0x6e, 0x63, 0x6c, 0x75, 0x64, 0x65, 0x2f, 0x63
        /*006e*/ 	.byte	0x75, 0x74, 0x65, 0x2f, 0x61, 0x74, 0x6f, 0x6d, 0x2f, 0x63, 0x6f, 0x70, 0x79, 0x5f, 0x74, 0x72
        /*007e*/ 	.byte	0x61, 0x69, 0x74, 0x73, 0x5f, 0x73, 0x6d, 0x31, 0x30, 0x30, 0x2e, 0x68, 0x70, 0x70, 0x00
	.type		$str$25,@object
	.size		$str$25,(__unnamed_1 - $str$25)
$str$25:
        /*008d*/ 	.byte	0x28, 0x28, 0x75, 0x69, 0x6e, 0x74, 0x33, 0x32, 0x5f, 0x74, 0x28, 0x74, 0x68, 0x72, 0x65, 0x61
        /*009d*/ 	.byte	0x64, 0x49, 0x64, 0x78, 0x2e, 0x78, 0x29, 0x20, 0x2f, 0x20, 0x33, 0x32, 0x29, 0x20, 0x25, 0x20
        /*00ad*/ 	.byte	0x34, 0x29, 0x20, 0x3d, 0x3d, 0x20, 0x28, 0x28, 0x28, 0x74, 0x6d, 0x65, 0x6d, 0x5f, 0x61, 0x64
        /*00bd*/ 	.byte	0x64, 0x72, 0x20, 0x3e, 0x3e, 0x20, 0x31, 0x36, 0x29, 0x20, 0x2f, 0x20, 0x33, 0x32, 0x29, 0x20
        /*00cd*/ 	.byte	0x25, 0x20, 0x34, 0x29, 0x00
	.type		__unnamed_1,@object
	.size		__unnamed_1,(__unnamed_2 - __unnamed_1)
__unnamed_1:
        /*00d2*/ 	.byte	0x61, 0x75, 0x74, 0x6f, 0x20, 0x63, 0x75, 0x74, 0x65, 0x3a, 0x3a, 0x61, 0x73, 0x5f, 0x70, 0x6f
        /* <DEDUP_REMOVED lines=24> */
        /*0262*/ 	.byte	0x00
	.type		__unnamed_2,@object
	.size		__unnamed_2,(.L_2 - __unnamed_2)
__unnamed_2:
        /* <DEDUP_REMOVED lines=41> */
.L_2:


//--------------------- .nv.shared._ZN7cutlass13device_kernelINS_4gemm6kernel13GemmUniversalIN4cute5tupleIJiiiiEEENS1_10collective13CollectiveMmaINS1_35MainloopSm100TmaUmmaWarpSpecializedILi3ELi2ELi4ENS5_IJNS4_1CILi1EEENSA_ILi2EEESB_EEEEENS5_IJNSA_ILi64EEESF_SF_EEEaNS5_IJlSB_lEEEaSH_NS4_8TiledMMAINS4_8MMA_AtomIJNS4_15SM100_MMA_S8_SSIaaiLi64ELi64ELNS4_4UMMA5MajorE0ELSM_0ELNSL_8SaturateE0EEEEEENS4_6LayoutINS5_IJSB_SB_SB_EEENS5_IJNSA_ILi0EEESS_SS_EEEEENS5_IJNS4_10UnderscoreESV_SV_EEEEENS4_23SM90_TMA_LOAD_MULTICASTENS4_14ComposedLayoutINS4_7SwizzleILi2ELi4ELi3EEENS4_18smem_ptr_flag_bitsILi8EEENSQ_INS5_IJNSA_ILi8EEESF_EEENS5_IJSF_SB_EEEEEEEvNS4_8identityENS4_13SM90_TMA_LOADES18_vS19_EENS_8epilogue10collective18CollectiveEpilogueINS1C_23Sm100TmaWarpSpecializedILi1ELi1ELi32ELb0ELb0EEEJSG_NS5_IJNSQ_ISF_SB_EES1H_EEEaSH_aSH_NS1C_6fusion15FusionCallbacksIS1G_NS1J_17LinearCombinationIaiaiLNS_15FloatRoundStyleE2EEESG_S1I_JEEENS4_5SM1004TMEM4LOAD26SM100_TMEM_LOAD_16dp32b32xES1A_S18_NS4_39AutoVectorizingCopyWithAssumedAlignmentILi128EEENS4_14SM90_TMA_STOREES18_S1U_S1U_EEEvvEEEEvNT_6ParamsE --------------------------
	.section	.nv.shared._ZN7cutlass13device_kernelINS_4gemm6kernel13GemmUniversalIN4cute5tupleIJiiiiEEENS1_10collective13CollectiveMmaINS1_35MainloopSm100TmaUmmaWarpSpecializedILi3ELi2ELi4ENS5_IJNS4_1CILi1EEENSA_ILi2EEESB_EEEEENS5_IJNSA_ILi64EEESF_SF_EEEaNS5_IJlSB_lEEEaSH_NS4_8TiledMMAINS4_8MMA_AtomIJNS4_15SM100_MMA_S8_SSIaaiLi64ELi64ELNS4_4UMMA5MajorE0ELSM_0ELNSL_8SaturateE0EEEEEENS4_6LayoutINS5_IJSB_SB_SB_EEENS5_IJNSA_ILi0EEESS_SS_EEEEENS5_IJNS4_10UnderscoreESV_SV_EEEEENS4_23SM90_TMA_LOAD_MULTICASTENS4_14ComposedLayoutINS4_7SwizzleILi2ELi4ELi3EEENS4_18smem_ptr_flag_bitsILi8EEENSQ_INS5_IJNSA_ILi8EEESF_EEENS5_IJSF_SB_EEEEEEEvNS4_8identityENS4_13SM90_TMA_LOADES18_vS19_EENS_8epilogue10collective18CollectiveEpilogueINS1C_23Sm100TmaWarpSpecializedILi1ELi1ELi32ELb0ELb0EEEJSG_NS5_IJNSQ_ISF_SB_EES1H_EEEaSH_aSH_NS1C_6fusion15FusionCallbacksIS1G_NS1J_17LinearCombinationIaiaiLNS_15FloatRoundStyleE2EEESG_S1I_JEEENS4_5SM1004TMEM4LOAD26SM100_TMEM_LOAD_16dp32b32xES1A_S18_NS4_39AutoVectorizingCopyWithAssumedAlignmentILi128EEENS4_14SM90_TMA_STOREES18_S1U_S1U_EEEvvEEEEvNT_6ParamsE,"aw",@nobits
	.sectionflags	@""
	.align	16
	.zero		1024


//--------------------- .nv.shared.reserved.0     --------------------------
	.section	.nv.shared.reserved.0,"aw",@nobits
	.weak		__nv_reservedSMEM_offset_0_alias
	.size		__nv_reservedSMEM_offset_0_alias, 0, 64
	.other		__nv_reservedSMEM_offset_0_alias,@"STO_CUDA_RESERVED_SHARED STV_DEFAULT"
__nv_reservedSMEM_offset_0_alias:
	.zero		0
.nv.shared.reserved.0:
	.zero		64
	.weak		__nv_reservedSMEM_tcgen05_partition
	.type		__nv_reservedSMEM_tcgen05_partition,@object
	.size		__nv_reservedSMEM_tcgen05_partition,(.L_0 - __nv_reservedSMEM_tcgen05_partition)
__nv_reservedSMEM_tcgen05_partition:
	.zero		32
.L_0:


//--------------------- .nv.global                --------------------------
	.section	.nv.global,"aw",@nobits
.nv.global:
	.type		_ZN39_INTERNAL_1e5a7623_4_k_cu_33e2f26f_94004cute1_E,@object
	.size		_ZN39_INTERNAL_1e5a7623_4_k_cu_33e2f26f_94004cute1_E,(_ZN39_INTERNAL_1e5a7623_4_k_cu_33e2f26f_94004cuda3std3__45__cpo6cbeginE - _ZN39_INTERNAL_1e5a7623_4_k_cu_33e2f26f_94004cute1_E)
_ZN39_INTERNAL_1e5a7623_4_k_cu_33e2f26f_94004cute1_E:
	.zero		1
	.type		_ZN39_INTERNAL_1e5a7623_4_k_cu_33e2f26f_94004cuda3std3__45__cpo6cbeginE,@object
	.size		_ZN39_INTERNAL_1e5a7623_4_k_cu_33e2f26f_94004cuda3std3__45__cpo6cbeginE,(_ZN39_INTERNAL_1e5a7623_4_k_cu_33e2f26f_94004cuda3std3__48in_placeE - _ZN39_INTERNAL_1e5a7623_4_k_cu_33e2f26f_94004cuda3std3__45__cpo6cbeginE)
_ZN39_INTERNAL_1e5a7623_4_k_cu_33e2f26f_94004cuda3std3__45__cpo6cbeginE:
	.zero		1
	.type		_ZN39_INTERNAL_1e5a7623_4_k_cu_33e2f26f_94004cuda3std3__48in_placeE,@object
	.size		_ZN39_INTERNAL_1e5a7623_4_k_cu_33e2f26f_94004cuda3std3__48in_placeE,(_ZN39_INTERNAL_1e5a7623_4_k_cu_33e2f26f_94004cuda3std6ranges3__45__cpo9iter_moveE - _ZN39_INTERNAL_1e5a7623_4_k_cu_33e2f26f_94004cuda3std3__48in_placeE)
_ZN39_INTERNAL_1e5a7623_4_k_cu_33e2f26f_94004cuda3std3__48in_placeE:
	.zero		1
	.type		_ZN39_INTERNAL_1e5a7623_4_k_cu_33e2f26f_94004cuda3std6ranges3__45__cpo9iter_moveE,@object
	.size		_ZN39_INTERNAL_1e5a7623_4_k_cu_33e2f26f_94004cuda3std6ranges3__45__cpo9iter_moveE,(_ZN39_INTERNAL_1e5a7623_4_k_cu_33e2f26f_94004cuda3std3__45__cpo5beginE - _ZN39_INTERNAL_1e5a7623_4_k_cu_33e2f26f_94004cuda3std6ranges3__45__cpo9iter_moveE)
_ZN39_INTERNAL_1e5a7623_4_k_cu_33e2f26f_94004cuda3std6ranges3__45__cpo9iter_moveE:
	.zero		1
	.type		_ZN39_INTERNAL_1e5a7623_4_k_cu_33e2f26f_94004cuda3std3__45__cpo5beginE,@object
	.size		_ZN39_INTERNAL_1e5a7623_4_k_cu_33e2f26f_94004cuda3std3__45__cpo5beginE,(_ZN39_INTERNAL_1e5a7623_4_k_cu_33e2f26f_94004cuda3std3__441_GLOBAL__N__1e5a7623_4_k_cu_33e2f26f_94006ignoreE - _ZN39_INTERNAL_1e5a7623_4_k_cu_33e2f26f_94004cuda3std3__45__cpo5beginE)
_ZN39_INTERNAL_1e5a7623_4_k_cu_33e2f26f_94004cuda3std3__45__cpo5beginE:
	.zero		1
	.type		_ZN39_INTERNAL_1e5a7623_4_k_cu_33e2f26f_94004cuda3std3__441_GLOBAL__N__1e5a7623_4_k_cu_33e2f26f_94006ignoreE,@object
	.size		_ZN39_INTERNAL_1e5a7623_4_k_cu_33e2f26f_94004cuda3std3__441_GLOBAL__N__1e5a7623_4_k_cu_33e2f26f_94006ignoreE,(_ZN39_INTERNAL_1e5a7623_4_k_cu_33e2f26f_94004cute7productE - _ZN39_INTERNAL_1e5a7623_4_k_cu_33e2f26f_94004cuda3std3__441_GLOBAL__N__1e5a7623_4_k_cu_33e2f26f_94006ignoreE)
_ZN39_INTERNAL_1e5a7623_4_k_cu_33e2f26f_94004cuda3std3__441_GLOBAL__N__1e5a7623_4_k_cu_33e2f26f_94006ignoreE:
	.zero		1
	.type		_ZN39_INTERNAL_1e5a7623_4_k_cu_33e2f26f_94004cute7productE,@object
	.size		_ZN39_INTERNAL_1e5a7623_4_k_cu_33e2f26f_94004cute7productE,(_ZN39_INTERNAL_1e5a7623_4_k_cu_33e2f26f_94004cuda3std3__45__cpo3endE - _ZN39_INTERNAL_1e5a7623_4_k_cu_33e2f26f_94004cute7productE)
_ZN39_INTERNAL_1e5a7623_4_k_cu_33e2f26f_94004cute7productE:
	.zero		1
	.type		_ZN39_INTERNAL_1e5a7623_4_k_cu_33e2f26f_94004cuda3std3__45__cpo3endE,@object
	.size		_ZN39_INTERNAL_1e5a7623_4_k_cu_33e2f26f_94004cuda3std3__45__cpo3endE,(_ZN39_INTERNAL_1e5a7623_4_k_cu_33e2f26f_94004cuda3std3__419piecewise_constructE - _ZN39_INTERNAL_1e5a7623_4_k_cu_33e2f26f_94004cuda3std3__45__cpo3endE)
_ZN39_INTERNAL_1e5a7623_4_k_cu_33e2f26f_94004cuda3std3__45__cpo3endE:
	.zero		1
	.type		_ZN39_INTERNAL_1e5a7623_4_k_cu_33e2f26f_94004cuda3std3__419piecewise_constructE,@object
	.size		_ZN39_INTERNAL_1e5a7623_4_k_cu_33e2f26f_94004cuda3std3__419piecewise_constructE,(_ZN39_INTERNAL_1e5a7623_4_k_cu_33e2f26f_94004cuda3std3__45__cpo4cendE - _ZN39_INTERNAL_1e5a7623_4_k_cu_33e2f26f_94004cuda3std3__419piecewise_constructE)
_ZN39_INTERNAL_1e5a7623_4_k_cu_33e2f26f_94004cuda3std3__419piecewise_constructE:
	.zero		1
	.type		_ZN39_INTERNAL_1e5a7623_4_k_cu_33e2f26f_94004cuda3std3__45__cpo4cendE,@object
	.size		_ZN39_INTERNAL_1e5a7623_4_k_cu_33e2f26f_94004cuda3std3__45__cpo4cendE,(_ZN39_INTERNAL_1e5a7623_4_k_cu_33e2f26f_94004cuda3std6ranges3__45__cpo4swapE - _ZN39_INTERNAL_1e5a7623_4_k_cu_33e2f26f_94004cuda3std3__45__cpo4cendE)
_ZN39_INTERNAL_1e5a7623_4_k_cu_33e2f26f_94004cuda3std3__45__cpo4cendE:
	.zero		1
	.type		_ZN39_INTERNAL_1e5a7623_4_k_cu_33e2f26f_94004cuda3std6ranges3__45__cpo4swapE,@object
	.size		_ZN39_INTERNAL_1e5a7623_4_k_cu_33e2f26f_94004cuda3std6ranges3__45__cpo4swapE,(.L_10 - _ZN39_INTERNAL_1e5a7623_4_k_cu_33e2f26f_94004cuda3std6ranges3__45__cpo4swapE)
_ZN39_INTERNAL_1e5a7623_4_k_cu_33e2f26f_94004cuda3std6ranges3__45__cpo4swapE:
	.zero		1
.L_10:


//--------------------- .nv.constant0._ZN7cutlass13device_kernelINS_4gemm6kernel13GemmUniversalIN4cute5tupleIJiiiiEEENS1_10collective13CollectiveMmaINS1_35MainloopSm100TmaUmmaWarpSpecializedILi3ELi2ELi4ENS5_IJNS4_1CILi1EEENSA_ILi2EEESB_EEEEENS5_IJNSA_ILi64EEESF_SF_EEEaNS5_IJlSB_lEEEaSH_NS4_8TiledMMAINS4_8MMA_AtomIJNS4_15SM100_MMA_S8_SSIaaiLi64ELi64ELNS4_4UMMA5MajorE0ELSM_0ELNSL_8SaturateE0EEEEEENS4_6LayoutINS5_IJSB_SB_SB_EEENS5_IJNSA_ILi0EEESS_SS_EEEEENS5_IJNS4_10UnderscoreESV_SV_EEEEENS4_23SM90_TMA_LOAD_MULTICASTENS4_14ComposedLayoutINS4_7SwizzleILi2ELi4ELi3EEENS4_18smem_ptr_flag_bitsILi8EEENSQ_INS5_IJNSA_ILi8EEESF_EEENS5_IJSF_SB_EEEEEEEvNS4_8identityENS4_13SM90_TMA_LOADES18_vS19_EENS_8epilogue10collective18CollectiveEpilogueINS1C_23Sm100TmaWarpSpecializedILi1ELi1ELi32ELb0ELb0EEEJSG_NS5_IJNSQ_ISF_SB_EES1H_EEEaSH_aSH_NS1C_6fusion15FusionCallbacksIS1G_NS1J_17LinearCombinationIaiaiLNS_15FloatRoundStyleE2EEESG_S1I_JEEENS4_5SM1004TMEM4LOAD26SM100_TMEM_LOAD_16dp32b32xES1A_S18_NS4_39AutoVectorizingCopyWithAssumedAlignmentILi128EEENS4_14SM90_TMA_STOREES18_S1U_S1U_EEEvvEEEEvNT_6ParamsE --------------------------
	.section	.nv.constant0._ZN7cutlass13device_kernelINS_4gemm6kernel13GemmUniversalIN4cute5tupleIJiiiiEEENS1_10collective13CollectiveMmaINS1_35MainloopSm100TmaUmmaWarpSpecializedILi3ELi2ELi4ENS5_IJNS4_1CILi1EEENSA_ILi2EEESB_EEEEENS5_IJNSA_ILi64EEESF_SF_EEEaNS5_IJlSB_lEEEaSH_NS4_8TiledMMAINS4_8MMA_AtomIJNS4_15SM100_MMA_S8_SSIaaiLi64ELi64ELNS4_4UMMA5MajorE0ELSM_0ELNSL_8SaturateE0EEEEEENS4_6LayoutINS5_IJSB_SB_SB_EEENS5_IJNSA_ILi0EEESS_SS_EEEEENS5_IJNS4_10UnderscoreESV_SV_EEEEENS4_23SM90_TMA_LOAD_MULTICASTENS4_14ComposedLayoutINS4_7SwizzleILi2ELi4ELi3EEENS4_18smem_ptr_flag_bitsILi8EEENSQ_INS5_IJNSA_ILi8EEESF_EEENS5_IJSF_SB_EEEEEEEvNS4_8identityENS4_13SM90_TMA_LOADES18_vS19_EENS_8epilogue10collective18CollectiveEpilogueINS1C_23Sm100TmaWarpSpecializedILi1ELi1ELi32ELb0ELb0EEEJSG_NS5_IJNSQ_ISF_SB_EES1H_EEEaSH_aSH_NS1C_6fusion15FusionCallbacksIS1G_NS1J_17LinearCombinationIaiaiLNS_15FloatRoundStyleE2EEESG_S1I_JEEENS4_5SM1004TMEM4LOAD26SM100_TMEM_LOAD_16dp32b32xES1A_S18_NS4_39AutoVectorizingCopyWithAssumedAlignmentILi128EEENS4_14SM90_TMA_STOREES18_S1U_S1U_EEEvvEEEEvNT_6ParamsE,"a",@progbits
	.sectionflags	@""
	.align	4
.nv.constant0._ZN7cutlass13device_kernelINS_4gemm6kernel13GemmUniversalIN4cute5tupleIJiiiiEEENS1_10collective13CollectiveMmaINS1_35MainloopSm100TmaUmmaWarpSpecializedILi3ELi2ELi4ENS5_IJNS4_1CILi1EEENSA_ILi2EEESB_EEEEENS5_IJNSA_ILi64EEESF_SF_EEEaNS5_IJlSB_lEEEaSH_NS4_8TiledMMAINS4_8MMA_AtomIJNS4_15SM100_MMA_S8_SSIaaiLi64ELi64ELNS4_4UMMA5MajorE0ELSM_0ELNSL_8SaturateE0EEEEEENS4_6LayoutINS5_IJSB_SB_SB_EEENS5_IJNSA_ILi0EEESS_SS_EEEEENS5_IJNS4_10UnderscoreESV_SV_EEEEENS4_23SM90_TMA_LOAD_MULTICASTENS4_14ComposedLayoutINS4_7SwizzleILi2ELi4ELi3EEENS4_18smem_ptr_flag_bitsILi8EEENSQ_INS5_IJNSA_ILi8EEESF_EEENS5_IJSF_SB_EEEEEEEvNS4_8identityENS4_13SM90_TMA_LOADES18_vS19_EENS_8epilogue10collective18CollectiveEpilogueINS1C_23Sm100TmaWarpSpecializedILi1ELi1ELi32ELb0ELb0EEEJSG_NS5_IJNSQ_ISF_SB_EES1H_EEEaSH_aSH_NS1C_6fusion15FusionCallbacksIS1G_NS1J_17LinearCombinationIaiaiLNS_15FloatRoundStyleE2EEESG_S1I_JEEENS4_5SM1004TMEM4LOAD26SM100_TMEM_LOAD_16dp32b32xES1A_S18_NS4_39AutoVectorizingCopyWithAssumedAlignmentILi128EEENS4_14SM90_TMA_STOREES18_S1U_S1U_EEEvvEEEEvNT_6ParamsE:
	.zero		2944


//--------------------- SYMBOLS --------------------------

	.type		.nv.reservedSmem.offset0,@object
	.size		.nv.reservedSmem.offset0,0x4
	.type		.nv.reservedSmem.cap,@object
	.size		.nv.reservedSmem.cap,0x4
	.type		__assertfail,@function
